	.target	sm_100a

	.elftype	@"ET_EXEC"


//--------------------- .note.nv.tkinfo           --------------------------
	.section	.note.nv.tkinfo,"",@"SHT_NOTE"
	.sectionflags	@"SHF_NOTE_NV_TKINFO"
	.tkinfo
        /*0018*/ 	.word	0x00000002
        /*0030*/ 	.string	""
        /*0030*/ 	.string	"ptxas"
        /*0030*/ 	.string	"Cuda compilation tools, release 13.0, V13.0.88"
        /*0030*/ 	.string	"Build cuda_13.0.r13.0/compiler.36424714_0"
        /*0030*/ 	.string	"-arch sm_100a -m 64 "



//--------------------- .note.nv.cuinfo           --------------------------
	.section	.note.nv.cuinfo,"",@"SHT_NOTE"
	.sectionflags	@"SHF_NOTE_NV_CUINFO"
        /*0018*/ 	.short	0x0002
        /*001a*/ 	.short	0x0064
        /*001c*/ 	.short	0x0082
	.zero		2


//--------------------- .nv.info                  --------------------------
	.section	.nv.info,"",@"SHT_CUDA_INFO"
	.align	4


	//----- nvinfo : EIATTR_REGCOUNT
	.align		4
        /*0000*/ 	.byte	0x04, 0x2f
        /*0002*/ 	.short	(.L_20 - .L_19)
	.align		4
.L_19:
        /*0004*/ 	.word	index@(_ZN7cutlass13device_kernelINS_4gemm6kernel13GemmUniversalIN4cute5tupleIJiiiiEEENS1_10collective13CollectiveMmaINS1_35MainloopSm100TmaUmmaWarpSpecializedILi5ELi2ELi2ENS5_IJNS4_1CILi4EEENSA_ILi2EEENSA_ILi1EEEEEEEENS5_IJNSA_ILi256EEESG_NSA_ILi128EEEEEENS_12float_e4m3_tENS5_IJlSD_lEEESJ_SK_NS4_8TiledMMAINS4_8MMA_AtomIJNS4_10MMA_TraitsINS4_25SM100_MMA_F8F6F4_2x1SM_SSEJSJ_SJ_fSG_SG_NS4_17integral_constantINS4_4UMMA5MajorELSR_0EEESS_NSP_INSQ_7ScaleInELST_0EEESU_EEEEEENS4_6LayoutINS5_IJSD_SD_SD_EEENS5_IJNSA_ILi0EEESZ_SZ_EEEEENS5_IJNS4_10UnderscoreES12_S12_EEEEENS4_28SM100_TMA_2SM_LOAD_MULTICASTENS4_14ComposedLayoutINS4_7SwizzleILi3ELi4ELi3EEENS4_18smem_ptr_flag_bitsILi8EEENSX_INS5_IJNSA_ILi8EEESH_EEENS5_IJSH_SD_EEEEEEEvNS4_8identityES15_S1F_vS1G_EENS_8epilogue10collective18CollectiveEpilogueINS1I_23Sm100TmaWarpSpecializedILi4ELi2ELi64ELb0ELb0EEEJNS5_IJSH_SG_SH_EEENS5_IJNSX_ISH_SD_EENSX_INSA_ILi64EEESD_EEEEESJ_SK_SJ_SK_NS1I_6fusion15FusionCallbacksIS1M_NS1S_17LinearCombinationISJ_fSJ_fLNS_15FloatRoundStyleE2EEES1N_S1R_JEEENS4_5SM1004TMEM4LOAD26SM100_TMEM_LOAD_32dp32b64xENS4_13SM90_TMA_LOADENS16_INS17_ILi2ELi4ELi3EEES1A_NSX_INS5_IJS1B_S1P_EEENS5_IJS1P_SD_EEEEEEENS4_39AutoVectorizingCopyWithAssumedAlignmentILi128EEENS4_14SM90_TMA_STOREES27_S29_S29_EEEvvEEEEvNT_6ParamsE)
        /*0008*/ 	.word	0x000000d2


	//----- nvinfo : EIATTR_FRAME_SIZE
	.align		4
.L_20:
        /*000c*/ 	.byte	0x04, 0x11
        /*000e*/ 	.short	(.L_22 - .L_21)
	.align		4
.L_21:
        /*0010*/ 	.word	index@($__internal_2_$__cuda_sm10x_tcgen05_guardrail_trap_unallocated_columns_being_dealloced)
        /*0014*/ 	.word	0x00000000


	//----- nvinfo : EIATTR_FRAME_SIZE
	.align		4
.L_22:
        /*0018*/ 	.byte	0x04, 0x11
        /*001a*/ 	.short	(.L_24 - .L_23)
	.align		4
.L_23:
        /*001c*/ 	.word	index@($__internal_1_$__cuda_sm10x_tcgen05_guardrail_trap_phase_invalid_during_alloc)
        /*0020*/ 	.word	0x00000000


	//----- nvinfo : EIATTR_FRAME_SIZE
	.align		4
.L_24:
        /*0024*/ 	.byte	0x04, 0x11
        /*0026*/ 	.short	(.L_26 - .L_25)
	.align		4
.L_25:
        /*0028*/ 	.word	index@($__internal_0_$__cuda_sm10x_tcgen05_guardrail_trap_col_being_dealloced_not_returned_by_alloc)
        /*002c*/ 	.word	0x00000000


	//----- nvinfo : EIATTR_FRAME_SIZE
	.align		4
.L_26:
        /*0030*/ 	.byte	0x04, 0x11
        /*0032*/ 	.short	(.L_28 - .L_27)
	.align		4
.L_27:
        /*0034*/ 	.word	index@(_ZN7cutlass13device_kernelINS_4gemm6kernel13GemmUniversalIN4cute5tupleIJiiiiEEENS1_10collective13CollectiveMmaINS1_35MainloopSm100TmaUmmaWarpSpecializedILi5ELi2ELi2ENS5_IJNS4_1CILi4EEENSA_ILi2EEENSA_ILi1EEEEEEEENS5_IJNSA_ILi256EEESG_NSA_ILi128EEEEEENS_12float_e4m3_tENS5_IJlSD_lEEESJ_SK_NS4_8TiledMMAINS4_8MMA_AtomIJNS4_10MMA_TraitsINS4_25SM100_MMA_F8F6F4_2x1SM_SSEJSJ_SJ_fSG_SG_NS4_17integral_constantINS4_4UMMA5MajorELSR_0EEESS_NSP_INSQ_7ScaleInELST_0EEESU_EEEEEENS4_6LayoutINS5_IJSD_SD_SD_EEENS5_IJNSA_ILi0EEESZ_SZ_EEEEENS5_IJNS4_10UnderscoreES12_S12_EEEEENS4_28SM100_TMA_2SM_LOAD_MULTICASTENS4_14ComposedLayoutINS4_7SwizzleILi3ELi4ELi3EEENS4_18smem_ptr_flag_bitsILi8EEENSX_INS5_IJNSA_ILi8EEESH_EEENS5_IJSH_SD_EEEEEEEvNS4_8identityES15_S1F_vS1G_EENS_8epilogue10collective18CollectiveEpilogueINS1I_23Sm100TmaWarpSpecializedILi4ELi2ELi64ELb0ELb0EEEJNS5_IJSH_SG_SH_EEENS5_IJNSX_ISH_SD_EENSX_INSA_ILi64EEESD_EEEEESJ_SK_SJ_SK_NS1I_6fusion15FusionCallbacksIS1M_NS1S_17LinearCombinationISJ_fSJ_fLNS_15FloatRoundStyleE2EEES1N_S1R_JEEENS4_5SM1004TMEM4LOAD26SM100_TMEM_LOAD_32dp32b64xENS4_13SM90_TMA_LOADENS16_INS17_ILi2ELi4ELi3EEES1A_NSX_INS5_IJS1B_S1P_EEENS5_IJS1P_SD_EEEEEEENS4_39AutoVectorizingCopyWithAssumedAlignmentILi128EEENS4_14SM90_TMA_STOREES27_S29_S29_EEEvvEEEEvNT_6ParamsE)
        /*0038*/ 	.word	0x00000000


	//----- nvinfo : EIATTR_MIN_STACK_SIZE
	.align		4
.L_28:
        /*003c*/ 	.byte	0x04, 0x12
        /*003e*/ 	.short	(.L_30 - .L_29)
	.align		4
.L_29:
        /*0040*/ 	.word	index@(_ZN7cutlass13device_kernelINS_4gemm6kernel13GemmUniversalIN4cute5tupleIJiiiiEEENS1_10collective13CollectiveMmaINS1_35MainloopSm100TmaUmmaWarpSpecializedILi5ELi2ELi2ENS5_IJNS4_1CILi4EEENSA_ILi2EEENSA_ILi1EEEEEEEENS5_IJNSA_ILi256EEESG_NSA_ILi128EEEEEENS_12float_e4m3_tENS5_IJlSD_lEEESJ_SK_NS4_8TiledMMAINS4_8MMA_AtomIJNS4_10MMA_TraitsINS4_25SM100_MMA_F8F6F4_2x1SM_SSEJSJ_SJ_fSG_SG_NS4_17integral_constantINS4_4UMMA5MajorELSR_0EEESS_NSP_INSQ_7ScaleInELST_0EEESU_EEEEEENS4_6LayoutINS5_IJSD_SD_SD_EEENS5_IJNSA_ILi0EEESZ_SZ_EEEEENS5_IJNS4_10UnderscoreES12_S12_EEEEENS4_28SM100_TMA_2SM_LOAD_MULTICASTENS4_14ComposedLayoutINS4_7SwizzleILi3ELi4ELi3EEENS4_18smem_ptr_flag_bitsILi8EEENSX_INS5_IJNSA_ILi8EEESH_EEENS5_IJSH_SD_EEEEEEEvNS4_8identityES15_S1F_vS1G_EENS_8epilogue10collective18CollectiveEpilogueINS1I_23Sm100TmaWarpSpecializedILi4ELi2ELi64ELb0ELb0EEEJNS5_IJSH_SG_SH_EEENS5_IJNSX_ISH_SD_EENSX_INSA_ILi64EEESD_EEEEESJ_SK_SJ_SK_NS1I_6fusion15FusionCallbacksIS1M_NS1S_17LinearCombinationISJ_fSJ_fLNS_15FloatRoundStyleE2EEES1N_S1R_JEEENS4_5SM1004TMEM4LOAD26SM100_TMEM_LOAD_32dp32b64xENS4_13SM90_TMA_LOADENS16_INS17_ILi2ELi4ELi3EEES1A_NSX_INS5_IJS1B_S1P_EEENS5_IJS1P_SD_EEEEEEENS4_39AutoVectorizingCopyWithAssumedAlignmentILi128EEENS4_14SM90_TMA_STOREES27_S29_S29_EEEvvEEEEvNT_6ParamsE)
        /*0044*/ 	.word	0x00000000
.L_30:


//--------------------- .nv.compat                --------------------------
	.section	.nv.compat,"",@"SHT_CUDA_COMPAT_INFO"
	.align	4
        /*0000*/ 	.byte	0x02, 0x09, 0x01, 0x00, 0x02, 0x02, 0x02, 0x00, 0x02, 0x05, 0x05, 0x00, 0x03, 0x07, 0x01, 0x01
        /*0010*/ 	.byte	0x02, 0x03, 0x01, 0x00, 0x02, 0x06, 0x01, 0x00, 0x04, 0x0b, 0x08, 0x00, 0x09, 0x00, 0x00, 0x00
        /*0020*/ 	.byte	0x00, 0x00, 0x00, 0x00


//--------------------- .nv.info._ZN7cutlass13device_kernelINS_4gemm6kernel13GemmUniversalIN4cute5tupleIJiiiiEEENS1_10collective13CollectiveMmaINS1_35MainloopSm100TmaUmmaWarpSpecializedILi5ELi2ELi2ENS5_IJNS4_1CILi4EEENSA_ILi2EEENSA_ILi1EEEEEEEENS5_IJNSA_ILi256EEESG_NSA_ILi128EEEEEENS_12float_e4m3_tENS5_IJlSD_lEEESJ_SK_NS4_8TiledMMAINS4_8MMA_AtomIJNS4_10MMA_TraitsINS4_25SM100_MMA_F8F6F4_2x1SM_SSEJSJ_SJ_fSG_SG_NS4_17integral_constantINS4_4UMMA5MajorELSR_0EEESS_NSP_INSQ_7ScaleInELST_0EEESU_EEEEEENS4_6LayoutINS5_IJSD_SD_SD_EEENS5_IJNSA_ILi0EEESZ_SZ_EEEEENS5_IJNS4_10UnderscoreES12_S12_EEEEENS4_28SM100_TMA_2SM_LOAD_MULTICASTENS4_14ComposedLayoutINS4_7SwizzleILi3ELi4ELi3EEENS4_18smem_ptr_flag_bitsILi8EEENSX_INS5_IJNSA_ILi8EEESH_EEENS5_IJSH_SD_EEEEEEEvNS4_8identityES15_S1F_vS1G_EENS_8epilogue10collective18CollectiveEpilogueINS1I_23Sm100TmaWarpSpecializedILi4ELi2ELi64ELb0ELb0EEEJNS5_IJSH_SG_SH_EEENS5_IJNSX_ISH_SD_EENSX_INSA_ILi64EEESD_EEEEESJ_SK_SJ_SK_NS1I_6fusion15FusionCallbacksIS1M_NS1S_17LinearCombinationISJ_fSJ_fLNS_15FloatRoundStyleE2EEES1N_S1R_JEEENS4_5SM1004TMEM4LOAD26SM100_TMEM_LOAD_32dp32b64xENS4_13SM90_TMA_LOADENS16_INS17_ILi2ELi4ELi3EEES1A_NSX_INS5_IJS1B_S1P_EEENS5_IJS1P_SD_EEEEEEENS4_39AutoVectorizingCopyWithAssumedAlignmentILi128EEENS4_14SM90_TMA_STOREES27_S29_S29_EEEvvEEEEvNT_6ParamsE --------------------------
	.section	.nv.info._ZN7cutlass13device_kernelINS_4gemm6kernel13GemmUniversalIN4cute5tupleIJiiiiEEENS1_10collective13CollectiveMmaINS1_35MainloopSm100TmaUmmaWarpSpecializedILi5ELi2ELi2ENS5_IJNS4_1CILi4EEENSA_ILi2EEENSA_ILi1EEEEEEEENS5_IJNSA_ILi256EEESG_NSA_ILi128EEEEEENS_12float_e4m3_tENS5_IJlSD_lEEESJ_SK_NS4_8TiledMMAINS4_8MMA_AtomIJNS4_10MMA_TraitsINS4_25SM100_MMA_F8F6F4_2x1SM_SSEJSJ_SJ_fSG_SG_NS4_17integral_constantINS4_4UMMA5MajorELSR_0EEESS_NSP_INSQ_7ScaleInELST_0EEESU_EEEEEENS4_6LayoutINS5_IJSD_SD_SD_EEENS5_IJNSA_ILi0EEESZ_SZ_EEEEENS5_IJNS4_10UnderscoreES12_S12_EEEEENS4_28SM100_TMA_2SM_LOAD_MULTICASTENS4_14ComposedLayoutINS4_7SwizzleILi3ELi4ELi3EEENS4_18smem_ptr_flag_bitsILi8EEENSX_INS5_IJNSA_ILi8EEESH_EEENS5_IJSH_SD_EEEEEEEvNS4_8identityES15_S1F_vS1G_EENS_8epilogue10collective18CollectiveEpilogueINS1I_23Sm100TmaWarpSpecializedILi4ELi2ELi64ELb0ELb0EEEJNS5_IJSH_SG_SH_EEENS5_IJNSX_ISH_SD_EENSX_INSA_ILi64EEESD_EEEEESJ_SK_SJ_SK_NS1I_6fusion15FusionCallbacksIS1M_NS1S_17LinearCombinationISJ_fSJ_fLNS_15FloatRoundStyleE2EEES1N_S1R_JEEENS4_5SM1004TMEM4LOAD26SM100_TMEM_LOAD_32dp32b64xENS4_13SM90_TMA_LOADENS16_INS17_ILi2ELi4ELi3EEES1A_NSX_INS5_IJS1B_S1P_EEENS5_IJS1P_SD_EEEEEEENS4_39AutoVectorizingCopyWithAssumedAlignmentILi128EEENS4_14SM90_TMA_STOREES27_S29_S29_EEEvvEEEEvNT_6ParamsE,"",@"SHT_CUDA_INFO"
	.sectionflags	@""
	.align	4


	//----- nvinfo : EIATTR_CUDA_API_VERSION
	.align		4
        /*0000*/ 	.byte	0x04, 0x37
        /*0002*/ 	.short	(.L_32 - .L_31)
.L_31:
        /*0004*/ 	.word	0x00000082


	//----- nvinfo : EIATTR_KPARAM_INFO
	.align		4
.L_32:
        /*0008*/ 	.byte	0x04, 0x17
        /*000a*/ 	.short	(.L_34 - .L_33)
.L_33:
        /*000c*/ 	.word	0x00000000
        /*0010*/ 	.short	0x0000
        /*0012*/ 	.short	0x0000
        /*0014*/ 	.byte	0x00, 0xf0, 0x01, 0x20


	//----- nvinfo : EIATTR_AT_ENTRY_FRAGMENTS
	.align		4
.L_34:
        /*0018*/ 	.byte	0x04, 0x4f
        /*001a*/ 	.short	(.L_36 - .L_35)


	//   ....[0]....
.L_35:
        /*001c*/ 	.word	0x00000007


	//----- nvinfo : EIATTR_RESERVED_SMEM_USED
	.align		4
.L_36:
        /*0020*/ 	.byte	0x01, 0x41
	.zero		2


	//----- nvinfo : EIATTR_SPARSE_MMA_MASK
	.align		4
        /*0024*/ 	.byte	0x03, 0x50
        /*0026*/ 	.short	0x0000


	//----- nvinfo : EIATTR_TCGEN05_2CTA_USED
	.align		4
        /*0028*/ 	.byte	0x01, 0x52
	.zero		2


	//----- nvinfo : EIATTR_MAXREG_COUNT
	.align		4
        /*002c*/ 	.byte	0x03, 0x1b
        /*002e*/ 	.short	0x00ff


	//----- nvinfo : EIATTR_NUM_BARRIERS
	.align		4
        /*0030*/ 	.byte	0x02, 0x4c
        /*0032*/ 	.byte	0x07
	.zero		1


	//----- nvinfo : EIATTR_EXTERNS
	.align		4
        /*0034*/ 	.byte	0x04, 0x0f
        /*0036*/ 	.short	(.L_38 - .L_37)


	//   ....[0]....
	.align		4
.L_37:
        /*0038*/ 	.word	index@(__assertfail)


	//----- nvinfo : EIATTR_MERCURY_ISA_VERSION
	.align		4
.L_38:
        /*003c*/ 	.byte	0x03, 0x5f
        /*003e*/ 	.short	0x0101


	//----- nvinfo : EIATTR_INT_WARP_WIDE_INSTR_OFFSETS
	.align		4
        /*0040*/ 	.byte	0x04, 0x31
        /*0042*/ 	.short	(.L_40 - .L_39)


	//   ....[0]....
.L_39:
        /*0044*/ 	.word	0x00000d40


	//   ....[1]....
        /*0048*/ 	.word	0x00000de0


	//   ....[2]....
        /*004c*/ 	.word	0x000043c0


	//   ....[3]....
        /*0050*/ 	.word	0x000043e0


	//   ....[4]....
        /*0054*/ 	.word	0x00004410


	//   ....[5]....
        /*0058*/ 	.word	0x00004f50


	//   ....[6]....
        /*005c*/ 	.word	0x00004fc0


	//   ....[7]....
        /*0060*/ 	.word	0x000050a0


	//   ....[8]....
        /*0064*/ 	.word	0x00005120


	//   ....[9]....
        /*0068*/ 	.word	0x00005220


	//   ....[10]....
        /*006c*/ 	.word	0x000052a0


	//   ....[11]....
        /*0070*/ 	.word	0x00005390


	//   ....[12]....
        /*0074*/ 	.word	0x00005440


	//----- nvinfo : EIATTR_COOP_GROUP_MASK_REGIDS
	.align		4
.L_40:
        /*0078*/ 	.byte	0x04, 0x29
        /*007a*/ 	.short	(.L_42 - .L_41)


	//   ....[0]....
.L_41:
        /*007c*/ 	.word	0xffffffff


	//   ....[1]....
        /*0080*/ 	.word	0xffffffff


	//   ....[2]....
        /*0084*/ 	.word	0xffffffff


	//   ....[3]....
        /*0088*/ 	.word	0xffffffff


	//   ....[4]....
        /*008c*/ 	.word	0xffffffff


	//   ....[5]....
        /*0090*/ 	.word	0xffffffff


	//   ....[6]....
        /*0094*/ 	.word	0xffffffff


	//   ....[7]....
        /*0098*/ 	.word	0xffffffff


	//   ....[8]....
        /*009c*/ 	.word	0xffffffff


	//   ....[9]....
        /*00a0*/ 	.word	0xffffffff


	//   ....[10]....
        /*00a4*/ 	.word	0xffffffff


	//   ....[11]....
        /*00a8*/ 	.word	0xffffffff


	//   ....[12]....
        /*00ac*/ 	.word	0xffffffff


	//   ....[13]....
        /*00b0*/ 	.word	0xffffffff


	//----- nvinfo : EIATTR_COOP_GROUP_INSTR_OFFSETS
	.align		4
.L_42:
        /*00b4*/ 	.byte	0x04, 0x28
        /*00b6*/ 	.short	(.L_44 - .L_43)


	//   ....[0]....
.L_43:
        /*00b8*/ 	.word	0x000000b0


	//   ....[1]....
        /*00bc*/ 	.word	0x00000510


	//   ....[2]....
        /*00c0*/ 	.word	0x000006f0


	//   ....[3]....
        /*00c4*/ 	.word	0x00000880


	//   ....[4]....
        /*00c8*/ 	.word	0x00000970


	//   ....[5]....
        /*00cc*/ 	.word	0x00000ad0


	//   ....[6]....
        /*00d0*/ 	.word	0x00000c20


	//   ....[7]....
        /*00d4*/ 	.word	0x00000e60


	//   ....[8]....
        /*00d8*/ 	.word	0x00002380


	//   ....[9]....
        /*00dc*/ 	.word	0x000032c0


	//   ....[10]....
        /*00e0*/ 	.word	0x00003790


	//   ....[11]....
        /*00e4*/ 	.word	0x000037c0


	//   ....[12]....
        /*00e8*/ 	.word	0x000042c0


	//   ....[13]....
        /*00ec*/ 	.word	0x000044d0


	//----- nvinfo : EIATTR_VRC_CTA_INIT_COUNT
	.align		4
.L_44:
        /*00f0*/ 	.byte	0x02, 0x4a
        /*00f2*/ 	.byte	0x80
	.zero		1


	//----- nvinfo : EIATTR_SYSCALL_OFFSETS
	.align		4
        /*00f4*/ 	.byte	0x04, 0x46
        /*00f6*/ 	.short	(.L_46 - .L_45)


	//   ....[0]....
.L_45:
        /*00f8*/ 	.word	0x000060a0


	//   ....[1]....
        /*00fc*/ 	.word	0x000061e0


	//   ....[2]....
        /*0100*/ 	.word	0x00006a30


	//   ....[3]....
        /*0104*/ 	.word	0x00008050


	//   ....[4]....
        /*0108*/ 	.word	0x00009600


	//   ....[5]....
        /*010c*/ 	.word	0x0000abd0


	//----- nvinfo : EIATTR_MBARRIER_INSTR_OFFSETS
	.align		4
.L_46:
        /*0110*/ 	.byte	0x04, 0x39
        /*0112*/ 	.short	(.L_48 - .L_47)


	//   ....[0]....
.L_47:
        /*0114*/ 	.word	0x00000640
        /*0118*/ 	.word	0x000000ff
        /*011c*/ 	.word	0x00000000
        /*0120*/ 	.short	0x0100
        /*0122*/ 	.byte	0x04
	.zero		1


	//   ....[1]....
        /*0124*/ 	.word	0x00000650
        /*0128*/ 	.word	0x000000ff
        /*012c*/ 	.word	0x00000028
        /*0130*/ 	.short	0x0100
        /*0132*/ 	.byte	0x04
	.zero		1


	//   ....[2]....
        /*0134*/ 	.word	0x00000660
        /*0138*/ 	.word	0x000000ff
        /*013c*/ 	.word	0x00000008
        /*0140*/ 	.short	0x0100
        /*0142*/ 	.byte	0x04
	.zero		1


	//   ....[3]....
        /*0144*/ 	.word	0x00000670
        /*0148*/ 	.word	0x000000ff
        /*014c*/ 	.word	0x00000030
        /*0150*/ 	.short	0x0100
        /*0152*/ 	.byte	0x04
	.zero		1


	//   ....[4]....
        /*0154*/ 	.word	0x00000680
        /*0158*/ 	.word	0x000000ff
        /*015c*/ 	.word	0x00000010
        /*0160*/ 	.short	0x0100
        /*0162*/ 	.byte	0x04
	.zero		1


	//   ....[5]....
        /*0164*/ 	.word	0x00000690
        /*0168*/ 	.word	0x000000ff
        /*016c*/ 	.word	0x00000038
        /*0170*/ 	.short	0x0100
        /*0172*/ 	.byte	0x04
	.zero		1


	//   ....[6]....
        /*0174*/ 	.word	0x000006a0
        /*0178*/ 	.word	0x000000ff
        /*017c*/ 	.word	0x00000018
        /*0180*/ 	.short	0x0100
        /*0182*/ 	.byte	0x04
	.zero		1


	//   ....[7]....
        /*0184*/ 	.word	0x000006b0
        /*0188*/ 	.word	0x000000ff
        /*018c*/ 	.word	0x00000040
        /*0190*/ 	.short	0x0100
        /*0192*/ 	.byte	0x04
	.zero		1


	//   ....[8]....
        /*0194*/ 	.word	0x000006c0
        /*0198*/ 	.word	0x000000ff
        /*019c*/ 	.word	0x00000020
        /*01a0*/ 	.short	0x0100
        /*01a2*/ 	.byte	0x04
	.zero		1


	//   ....[9]....
        /*01a4*/ 	.word	0x000006d0
        /*01a8*/ 	.word	0x000000ff
        /*01ac*/ 	.word	0x00000048
        /*01b0*/ 	.short	0x0100
        /*01b2*/ 	.byte	0x04
	.zero		1


	//   ....[10]....
        /*01b4*/ 	.word	0x000007f0
        /*01b8*/ 	.word	0x000000ff
        /*01bc*/ 	.word	0x00000050
        /*01c0*/ 	.short	0x0100
        /*01c2*/ 	.byte	0x04
	.zero		1


	//   ....[11]....
        /*01c4*/ 	.word	0x00000800
        /*01c8*/ 	.word	0x000000ff
        /*01cc*/ 	.word	0x00000070
        /*01d0*/ 	.short	0x0100
        /*01d2*/ 	.byte	0x04
	.zero		1


	//   ....[12]....
        /*01d4*/ 	.word	0x00000810
        /*01d8*/ 	.word	0x000000ff
        /*01dc*/ 	.word	0x00000058
        /*01e0*/ 	.short	0x0100
        /*01e2*/ 	.byte	0x04
	.zero		1


	//   ....[13]....
        /*01e4*/ 	.word	0x00000820
        /*01e8*/ 	.word	0x000000ff
        /*01ec*/ 	.word	0x00000078
        /*01f0*/ 	.short	0x0100
        /*01f2*/ 	.byte	0x04
	.zero		1


	//   ....[14]....
        /*01f4*/ 	.word	0x00000830
        /*01f8*/ 	.word	0x000000ff
        /*01fc*/ 	.word	0x00000060
        /*0200*/ 	.short	0x0100
        /*0202*/ 	.byte	0x04
	.zero		1


	//   ....[15]....
        /*0204*/ 	.word	0x00000840
        /*0208*/ 	.word	0x000000ff
        /*020c*/ 	.word	0x00000080
        /*0210*/ 	.short	0x0100
        /*0212*/ 	.byte	0x04
	.zero		1


	//   ....[16]....
        /*0214*/ 	.word	0x00000850
        /*0218*/ 	.word	0x000000ff
        /*021c*/ 	.word	0x00000068
        /*0220*/ 	.short	0x0100
        /*0222*/ 	.byte	0x04
	.zero		1


	//   ....[17]....
        /*0224*/ 	.word	0x00000860
        /*0228*/ 	.word	0x000000ff
        /*022c*/ 	.word	0x00000088
        /*0230*/ 	.short	0x0100
        /*0232*/ 	.byte	0x04
	.zero		1


	//   ....[18]....
        /*0234*/ 	.word	0x00000940
        /*0238*/ 	.word	0x000000ff
        /*023c*/ 	.word	0x00000090
        /*0240*/ 	.short	0x0100
        /*0242*/ 	.byte	0x06
	.zero		1


	//   ....[19]....
        /*0244*/ 	.word	0x00000950
        /*0248*/ 	.word	0x000000ff
        /*024c*/ 	.word	0x00000098
        /*0250*/ 	.short	0x0100
        /*0252*/ 	.byte	0x06
	.zero		1


	//   ....[20]....
        /*0254*/ 	.word	0x00000a80
        /*0258*/ 	.word	0x000000ff
        /*025c*/ 	.word	0x000000a0
        /*0260*/ 	.short	0x0100
        /*0262*/ 	.byte	0x06
	.zero		1


	//   ....[21]....
        /*0264*/ 	.word	0x00000a90
        /*0268*/ 	.word	0x000000ff
        /*026c*/ 	.word	0x000000b0
        /*0270*/ 	.short	0x0100
        /*0272*/ 	.byte	0x06
	.zero		1


	//   ....[22]....
        /*0274*/ 	.word	0x00000aa0
        /*0278*/ 	.word	0x000000ff
        /*027c*/ 	.word	0x000000a8
        /*0280*/ 	.short	0x0100
        /*0282*/ 	.byte	0x06
	.zero		1


	//   ....[23]....
        /*0284*/ 	.word	0x00000ab0
        /*0288*/ 	.word	0x000000ff
        /*028c*/ 	.word	0x000000b8
        /*0290*/ 	.short	0x0100
        /*0292*/ 	.byte	0x06
	.zero		1


	//   ....[24]....
        /*0294*/ 	.word	0x00000bd0
        /*0298*/ 	.word	0x000000ff
        /*029c*/ 	.word	0x000000c0
        /*02a0*/ 	.short	0x0100
        /*02a2*/ 	.byte	0x04
	.zero		1


	//   ....[25]....
        /*02a4*/ 	.word	0x00000be0
        /*02a8*/ 	.word	0x000000ff
        /*02ac*/ 	.word	0x000000d0
        /*02b0*/ 	.short	0x0100
        /*02b2*/ 	.byte	0x04
	.zero		1


	//   ....[26]....
        /*02b4*/ 	.word	0x00000bf0
        /*02b8*/ 	.word	0x000000ff
        /*02bc*/ 	.word	0x000000c8
        /*02c0*/ 	.short	0x0100
        /*02c2*/ 	.byte	0x04
	.zero		1


	//   ....[27]....
        /*02c4*/ 	.word	0x00000c00
        /*02c8*/ 	.word	0x000000ff
        /*02cc*/ 	.word	0x000000d8
        /*02d0*/ 	.short	0x0100
        /*02d2*/ 	.byte	0x04
	.zero		1


	//   ....[28]....
        /*02d4*/ 	.word	0x00000cf0
        /*02d8*/ 	.word	0x000000ff
        /*02dc*/ 	.word	0x000000e0
        /*02e0*/ 	.short	0x0100
        /*02e2*/ 	.byte	0x04
	.zero		1


	//   ....[29]....
        /*02e4*/ 	.word	0x00000d00
        /*02e8*/ 	.word	0x000000ff
        /*02ec*/ 	.word	0x000000f0
        /*02f0*/ 	.short	0x0100
        /*02f2*/ 	.byte	0x04
	.zero		1


	//   ....[30]....
        /*02f4*/ 	.word	0x00000d10
        /*02f8*/ 	.word	0x000000ff
        /*02fc*/ 	.word	0x000000e8
        /*0300*/ 	.short	0x0100
        /*0302*/ 	.byte	0x04
	.zero		1


	//   ....[31]....
        /*0304*/ 	.word	0x00000d20
        /*0308*/ 	.word	0x000000ff
        /*030c*/ 	.word	0x000000f8
        /*0310*/ 	.short	0x0100
        /*0312*/ 	.byte	0x04
	.zero		1


	//   ....[32]....
        /*0314*/ 	.word	0x00000e20
        /*0318*/ 	.word	0x000000ff
        /*031c*/ 	.word	0x00000100
        /*0320*/ 	.short	0x0100
        /*0322*/ 	.byte	0x06
	.zero		1


	//   ....[33]....
        /*0324*/ 	.word	0x00001b60
        /*0328*/ 	.word	0x00000003
        /*032c*/ 	.word	0x000000f0
        /*0330*/ 	.short	0x010a
        /*0332*/ 	.byte	0xff
	.zero		1


	//   ....[34]....
        /*0334*/ 	.word	0x00001b90
        /*0338*/ 	.word	0x00000003
        /*033c*/ 	.word	0x000000e0
        /*0340*/ 	.short	0x0101
        /*0342*/ 	.byte	0xff
	.zero		1


	//   ....[35]....
        /*0344*/ 	.word	0x00001c50
        /*0348*/ 	.word	0x000000ff
        /*034c*/ 	.word	0x00000028
        /*0350*/ 	.short	0x010a
        /*0352*/ 	.byte	0x04
	.zero		1


	//   ....[36]....
        /*0354*/ 	.word	0x00001d20
        /*0358*/ 	.word	0x000000ff
        /*035c*/ 	.word	0x00000028
        /*0360*/ 	.short	0x010a
        /*0362*/ 	.byte	0x21
	.zero		1


	//   ....[37]....
        /*0364*/ 	.word	0x00001ed0
        /*0368*/ 	.word	0x000000ff
        /*036c*/ 	.word	0x00000028
        /*0370*/ 	.short	0x010a
        /*0372*/ 	.byte	0x05
	.zero		1


	//   ....[38]....
        /*0374*/ 	.word	0x00002000
        /*0378*/ 	.word	0x000000ff
        /*037c*/ 	.word	0x00000098
        /*0380*/ 	.short	0x0101
        /*0382*/ 	.byte	0x06
	.zero		1


	//   ....[39]....
        /*0384*/ 	.word	0x00002020
        /*0388*/ 	.word	0x000000ff
        /*038c*/ 	.word	0x00000028
        /*0390*/ 	.short	0x010a
        /*0392*/ 	.byte	0x04
	.zero		1


	//   ....[40]....
        /*0394*/ 	.word	0x000020a0
        /*0398*/ 	.word	0x000000ff
        /*039c*/ 	.word	0x00000028
        /*03a0*/ 	.short	0x010a
        /*03a2*/ 	.byte	0x11
	.zero		1


	//   ....[41]....
        /*03a4*/ 	.word	0x00002230
        /*03a8*/ 	.word	0x000000ff
        /*03ac*/ 	.word	0x00000028
        /*03b0*/ 	.short	0x010a
        /*03b2*/ 	.byte	0x05
	.zero		1


	//   ....[42]....
        /*03b4*/ 	.word	0x000023b0
        /*03b8*/ 	.word	0x00000003
        /*03bc*/ 	.word	0x000000a0
        /*03c0*/ 	.short	0x010a
        /*03c2*/ 	.byte	0xff
	.zero		1


	//   ....[43]....
        /*03c4*/ 	.word	0x00002500
        /*03c8*/ 	.word	0x00000000
        /*03cc*/ 	.word	0x00000000
        /*03d0*/ 	.short	0x0101
        /*03d2*/ 	.byte	0xff
	.zero		1


	//   ....[44]....
        /*03d4*/ 	.word	0x00002ab0
        /*03d8*/ 	.word	0x000000ff
        /*03dc*/ 	.word	0x00000000
        /*03e0*/ 	.short	0x010a
        /*03e2*/ 	.byte	0x04
	.zero		1


	//   ....[45]....
        /*03e4*/ 	.word	0x00002b40
        /*03e8*/ 	.word	0x000000ff
        /*03ec*/ 	.word	0x00000000
        /*03f0*/ 	.short	0x010a
        /*03f2*/ 	.byte	0x05
	.zero		1


	//   ....[46]....
        /*03f4*/ 	.word	0x00002bd0
        /*03f8*/ 	.word	0x000000ff
        /*03fc*/ 	.word	0x00000000
        /*0400*/ 	.short	0x010a
        /*0402*/ 	.byte	0x05
	.zero		1


	//   ....[47]....
        /*0404*/ 	.word	0x00002c60
        /*0408*/ 	.word	0x000000ff
        /*040c*/ 	.word	0x00000000
        /*0410*/ 	.short	0x010a
        /*0412*/ 	.byte	0x05
	.zero		1


	//   ....[48]....
        /*0414*/ 	.word	0x00002d00
        /*0418*/ 	.word	0x00000000
        /*041c*/ 	.word	0x00000000
        /*0420*/ 	.short	0x010a
        /*0422*/ 	.byte	0xff
	.zero		1


	//   ....[49]....
        /*0424*/ 	.word	0x00002e20
        /*0428*/ 	.word	0x00000002
        /*042c*/ 	.word	0x000000e0
        /*0430*/ 	.short	0x010a
        /*0432*/ 	.byte	0xff
	.zero		1


	//   ....[50]....
        /*0434*/ 	.word	0x00002e80
        /*0438*/ 	.word	0x00000004
        /*043c*/ 	.word	0x00000000
        /*0440*/ 	.short	0x0101
        /*0442*/ 	.byte	0xff
	.zero		1


	//   ....[51]....
        /*0444*/ 	.word	0x00002ea0
        /*0448*/ 	.word	0x000000ff
        /*044c*/ 	.word	0x000000b0
        /*0450*/ 	.short	0x010a
        /*0452*/ 	.byte	0x04
	.zero		1


	//   ....[52]....
        /*0454*/ 	.word	0x00002fc0
        /*0458*/ 	.word	0x00000002
        /*045c*/ 	.word	0x000000a0
        /*0460*/ 	.short	0x010a
        /*0462*/ 	.byte	0xff
	.zero		1


	//   ....[53]....
        /*0464*/ 	.word	0x000030d0
        /*0468*/ 	.word	0x00000002
        /*046c*/ 	.word	0x00000000
        /*0470*/ 	.short	0x0101
        /*0472*/ 	.byte	0xff
	.zero		1


	//   ....[54]....
        /*0474*/ 	.word	0x00003160
        /*0478*/ 	.word	0x000000ff
        /*047c*/ 	.word	0x000000b0
        /*0480*/ 	.short	0x0106
        /*0482*/ 	.byte	0x04
	.zero		1


	//   ....[55]....
        /*0484*/ 	.word	0x00003180
        /*0488*/ 	.word	0x000000ff
        /*048c*/ 	.word	0x000000b0
        /*0490*/ 	.short	0x010a
        /*0492*/ 	.byte	0x04
	.zero		1


	//   ....[56]....
        /*0494*/ 	.word	0x00003210
        /*0498*/ 	.word	0x000000ff
        /*049c*/ 	.word	0x000000b0
        /*04a0*/ 	.short	0x0106
        /*04a2*/ 	.byte	0x07
	.zero		1


	//   ....[57]....
        /*04a4*/ 	.word	0x00003250
        /*04a8*/ 	.word	0x00000000
        /*04ac*/ 	.word	0x000000b0
        /*04b0*/ 	.short	0x010a
        /*04b2*/ 	.byte	0xff
	.zero		1


	//   ....[58]....
        /*04b4*/ 	.word	0x00003490
        /*04b8*/ 	.word	0x000000ff
        /*04bc*/ 	.word	0x00000008
        /*04c0*/ 	.short	0x010a
        /*04c2*/ 	.byte	0x05
	.zero		1


	//   ....[59]....
        /*04c4*/ 	.word	0x000034b0
        /*04c8*/ 	.word	0x000000ff
        /*04cc*/ 	.word	0x00000008
        /*04d0*/ 	.short	0x010a
        /*04d2*/ 	.byte	0x05
	.zero		1


	//   ....[60]....
        /*04d4*/ 	.word	0x00003640
        /*04d8*/ 	.word	0x000000ff
        /*04dc*/ 	.word	0x00000008
        /*04e0*/ 	.short	0x010a
        /*04e2*/ 	.byte	0x05
	.zero		1


	//   ....[61]....
        /*04e4*/ 	.word	0x00003660
        /*04e8*/ 	.word	0x000000ff
        /*04ec*/ 	.word	0x00000008
        /*04f0*/ 	.short	0x010a
        /*04f2*/ 	.byte	0x05
	.zero		1


	//   ....[62]....
        /*04f4*/ 	.word	0x00003720
        /*04f8*/ 	.word	0x000000ff
        /*04fc*/ 	.word	0x00000000
        /*0500*/ 	.short	0x0101
        /*0502*/ 	.byte	0x04
	.zero		1


	//   ....[63]....
        /*0504*/ 	.word	0x00003a60
        /*0508*/ 	.word	0x00000000
        /*050c*/ 	.word	0x000000a0
        /*0510*/ 	.short	0x010a
        /*0512*/ 	.byte	0xff
	.zero		1


	//   ....[64]....
        /*0514*/ 	.word	0x00003b20
        /*0518*/ 	.word	0x00000000
        /*051c*/ 	.word	0x00000000
        /*0520*/ 	.short	0x0101
        /*0522*/ 	.byte	0xff
	.zero		1


	//   ....[65]....
        /*0524*/ 	.word	0x00003be0
        /*0528*/ 	.word	0x000000ff
        /*052c*/ 	.word	0x00000000
        /*0530*/ 	.short	0x010a
        /*0532*/ 	.byte	0x04
	.zero		1


	//   ....[66]....
        /*0534*/ 	.word	0x00003bf0
        /*0538*/ 	.word	0x000000ff
        /*053c*/ 	.word	0x000000d0
        /*0540*/ 	.short	0x010a
        /*0542*/ 	.byte	0x1f
	.zero		1


	//   ....[67]....
        /*0544*/ 	.word	0x00003ca0
        /*0548*/ 	.word	0x000000ff
        /*054c*/ 	.word	0x00000000
        /*0550*/ 	.short	0x010a
        /*0552*/ 	.byte	0x05
	.zero		1


	//   ....[68]....
        /*0554*/ 	.word	0x00003dd0
        /*0558*/ 	.word	0x000000ff
        /*055c*/ 	.word	0x00000000
        /*0560*/ 	.short	0x010a
        /*0562*/ 	.byte	0x04
	.zero		1


	//   ....[69]....
        /*0564*/ 	.word	0x000040d0
        /*0568*/ 	.word	0x000000ff
        /*056c*/ 	.word	0x00000000
        /*0570*/ 	.short	0x010a
        /*0572*/ 	.byte	0x04
	.zero		1


	//   ....[70]....
        /*0574*/ 	.word	0x00004170
        /*0578*/ 	.word	0x00000000
        /*057c*/ 	.word	0x00000000
        /*0580*/ 	.short	0x010a
        /*0582*/ 	.byte	0xff
	.zero		1


	//   ....[71]....
        /*0584*/ 	.word	0x000041b0
        /*0588*/ 	.word	0x00000000
        /*058c*/ 	.word	0x00000000
        /*0590*/ 	.short	0x010a
        /*0592*/ 	.byte	0xff
	.zero		1


	//   ....[72]....
        /*0594*/ 	.word	0x00004220
        /*0598*/ 	.word	0x000000ff
        /*059c*/ 	.word	0x00000000
        /*05a0*/ 	.short	0x0101
        /*05a2*/ 	.byte	0x04
	.zero		1


	//   ....[73]....
        /*05a4*/ 	.word	0x00004260
        /*05a8*/ 	.word	0x000000ff
        /*05ac*/ 	.word	0x00000100
        /*05b0*/ 	.short	0x010a
        /*05b2*/ 	.byte	0x1a
	.zero		1


	//   ....[74]....
        /*05b4*/ 	.word	0x000042b0
        /*05b8*/ 	.word	0x000000ff
        /*05bc*/ 	.word	0x00000000
        /*05c0*/ 	.short	0x0101
        /*05c2*/ 	.byte	0x04
	.zero		1


	//   ....[75]....
        /*05c4*/ 	.word	0x00004750
        /*05c8*/ 	.word	0x0000000c
        /*05cc*/ 	.word	0x000000a0
        /*05d0*/ 	.short	0x010a
        /*05d2*/ 	.byte	0xff
	.zero		1


	//   ....[76]....
        /*05d4*/ 	.word	0x000048c0
        /*05d8*/ 	.word	0x00000000
        /*05dc*/ 	.word	0x00000000
        /*05e0*/ 	.short	0x0101
        /*05e2*/ 	.byte	0xff
	.zero		1


	//   ....[77]....
        /*05e4*/ 	.word	0x00004d50
        /*05e8*/ 	.word	0x000000ff
        /*05ec*/ 	.word	0x00000098
        /*05f0*/ 	.short	0x010a
        /*05f2*/ 	.byte	0x15
	.zero		1


	//   ....[78]....
        /*05f4*/ 	.word	0x00004ed0
        /*05f8*/ 	.word	0x000000ff
        /*05fc*/ 	.word	0x00000070
        /*0600*/ 	.short	0x010a
        /*0602*/ 	.byte	0x15
	.zero		1


	//   ....[79]....
        /*0604*/ 	.word	0x00005050
        /*0608*/ 	.word	0x000000ff
        /*060c*/ 	.word	0x00000050
        /*0610*/ 	.short	0x010b
        /*0612*/ 	.byte	0x15
	.zero		1


	//   ....[80]....
        /*0614*/ 	.word	0x00005060
        /*0618*/ 	.word	0x000000ff
        /*061c*/ 	.word	0x00000000
        /*0620*/ 	.short	0x0101
        /*0622*/ 	.byte	0x06
	.zero		1


	//   ....[81]....
        /*0624*/ 	.word	0x00005070
        /*0628*/ 	.word	0x000000ff
        /*062c*/ 	.word	0x00000078
        /*0630*/ 	.short	0x010a
        /*0632*/ 	.byte	0x15
	.zero		1


	//   ....[82]....
        /*0634*/ 	.word	0x000051d0
        /*0638*/ 	.word	0x000000ff
        /*063c*/ 	.word	0x00000058
        /*0640*/ 	.short	0x010b
        /*0642*/ 	.byte	0x15
	.zero		1


	//   ....[83]....
        /*0644*/ 	.word	0x000051e0
        /*0648*/ 	.word	0x000000ff
        /*064c*/ 	.word	0x00000000
        /*0650*/ 	.short	0x0101
        /*0652*/ 	.byte	0x06
	.zero		1


	//   ....[84]....
        /*0654*/ 	.word	0x000051f0
        /*0658*/ 	.word	0x000000ff
        /*065c*/ 	.word	0x00000080
        /*0660*/ 	.short	0x010a
        /*0662*/ 	.byte	0x15
	.zero		1


	//   ....[85]....
        /*0664*/ 	.word	0x00005340
        /*0668*/ 	.word	0x000000ff
        /*066c*/ 	.word	0x00000060
        /*0670*/ 	.short	0x010b
        /*0672*/ 	.byte	0x15
	.zero		1


	//   ....[86]....
        /*0674*/ 	.word	0x00005350
        /*0678*/ 	.word	0x000000ff
        /*067c*/ 	.word	0x00000000
        /*0680*/ 	.short	0x0101
        /*0682*/ 	.byte	0x06
	.zero		1


	//   ....[87]....
        /*0684*/ 	.word	0x00005360
        /*0688*/ 	.word	0x000000ff
        /*068c*/ 	.word	0x00000088
        /*0690*/ 	.short	0x010a
        /*0692*/ 	.byte	0x15
	.zero		1


	//   ....[88]....
        /*0694*/ 	.word	0x00005550
        /*0698*/ 	.word	0x000000ff
        /*069c*/ 	.word	0x00000068
        /*06a0*/ 	.short	0x010b
        /*06a2*/ 	.byte	0x15
	.zero		1


	//   ....[89]....
        /*06a4*/ 	.word	0x00005560
        /*06a8*/ 	.word	0x000000ff
        /*06ac*/ 	.word	0x00000000
        /*06b0*/ 	.short	0x0101
        /*06b2*/ 	.byte	0x25
	.zero		1


	//   ....[90]....
        /*06b4*/ 	.word	0x00005590
        /*06b8*/ 	.word	0x000000ff
        /*06bc*/ 	.word	0x00000070
        /*06c0*/ 	.short	0x010a
        /*06c2*/ 	.byte	0x15
	.zero		1


	//   ....[91]....
        /*06c4*/ 	.word	0x000055b0
        /*06c8*/ 	.word	0x000000ff
        /*06cc*/ 	.word	0x00000078
        /*06d0*/ 	.short	0x010a
        /*06d2*/ 	.byte	0x15
	.zero		1


	//   ....[92]....
        /*06d4*/ 	.word	0x000055d0
        /*06d8*/ 	.word	0x000000ff
        /*06dc*/ 	.word	0x00000080
        /*06e0*/ 	.short	0x010a
        /*06e2*/ 	.byte	0x15
	.zero		1


	//   ....[93]....
        /*06e4*/ 	.word	0x00005610
        /*06e8*/ 	.word	0x00000000
        /*06ec*/ 	.word	0x00000088
        /*06f0*/ 	.short	0x010a
        /*06f2*/ 	.byte	0xff
	.zero		1


	//   ....[94]....
        /*06f4*/ 	.word	0x00005940
        /*06f8*/ 	.word	0x00000003
        /*06fc*/ 	.word	0x000000a0
        /*0700*/ 	.short	0x010a
        /*0702*/ 	.byte	0xff
	.zero		1


	//   ....[95]....
        /*0704*/ 	.word	0x00005ac0
        /*0708*/ 	.word	0x00000000
        /*070c*/ 	.word	0x00000000
        /*0710*/ 	.short	0x0101
        /*0712*/ 	.byte	0xff
	.zero		1


	//   ....[96]....
        /*0714*/ 	.word	0x000065f0
        /*0718*/ 	.word	0x00000003
        /*071c*/ 	.word	0x00000050
        /*0720*/ 	.short	0x010a
        /*0722*/ 	.byte	0xff
	.zero		1


	//   ....[97]....
        /*0724*/ 	.word	0x00006610
        /*0728*/ 	.word	0x000000a5
        /*072c*/ 	.word	0x000000c0
        /*0730*/ 	.short	0x010a
        /*0732*/ 	.byte	0xff
	.zero		1


	//   ....[98]....
        /*0734*/ 	.word	0x00006740
        /*0738*/ 	.word	0x00000003
        /*073c*/ 	.word	0x00000050
        /*0740*/ 	.short	0x010a
        /*0742*/ 	.byte	0xff
	.zero		1


	//   ....[99]....
        /*0744*/ 	.word	0x00006880
        /*0748*/ 	.word	0x00000000
        /*074c*/ 	.word	0x00000000
        /*0750*/ 	.short	0x0101
        /*0752*/ 	.byte	0xff
	.zero		1


	//   ....[100]....
        /*0754*/ 	.word	0x00006900
        /*0758*/ 	.word	0x000000a5
        /*075c*/ 	.word	0x000000c0
        /*0760*/ 	.short	0x010a
        /*0762*/ 	.byte	0xff
	.zero		1


	//   ....[101]....
        /*0764*/ 	.word	0x00007cb0
        /*0768*/ 	.word	0x000000bf
        /*076c*/ 	.word	0x00000050
        /*0770*/ 	.short	0x010a
        /*0772*/ 	.byte	0xff
	.zero		1


	//   ....[102]....
        /*0774*/ 	.word	0x00007d80
        /*0778*/ 	.word	0x000000bf
        /*077c*/ 	.word	0x00000050
        /*0780*/ 	.short	0x010a
        /*0782*/ 	.byte	0xff
	.zero		1


	//   ....[103]....
        /*0784*/ 	.word	0x00007ec0
        /*0788*/ 	.word	0x00000000
        /*078c*/ 	.word	0x00000000
        /*0790*/ 	.short	0x0101
        /*0792*/ 	.byte	0xff
	.zero		1


	//   ....[104]....
        /*0794*/ 	.word	0x00009260
        /*0798*/ 	.word	0x00000000
        /*079c*/ 	.word	0x00000050
        /*07a0*/ 	.short	0x010a
        /*07a2*/ 	.byte	0xff
	.zero		1


	//   ....[105]....
        /*07a4*/ 	.word	0x00009330
        /*07a8*/ 	.word	0x00000000
        /*07ac*/ 	.word	0x00000050
        /*07b0*/ 	.short	0x010a
        /*07b2*/ 	.byte	0xff
	.zero		1


	//   ....[106]....
        /*07b4*/ 	.word	0x00009470
        /*07b8*/ 	.word	0x00000000
        /*07bc*/ 	.word	0x00000000
        /*07c0*/ 	.short	0x0101
        /*07c2*/ 	.byte	0xff
	.zero		1


	//   ....[107]....
        /*07c4*/ 	.word	0x0000a840
        /*07c8*/ 	.word	0x00000000
        /*07cc*/ 	.word	0x00000050
        /*07d0*/ 	.short	0x010a
        /*07d2*/ 	.byte	0xff
	.zero		1


	//   ....[108]....
        /*07d4*/ 	.word	0x0000a910
        /*07d8*/ 	.word	0x00000000
        /*07dc*/ 	.word	0x00000050
        /*07e0*/ 	.short	0x010a
        /*07e2*/ 	.byte	0xff
	.zero		1


	//   ....[109]....
        /*07e4*/ 	.word	0x0000aa50
        /*07e8*/ 	.word	0x00000000
        /*07ec*/ 	.word	0x00000000
        /*07f0*/ 	.short	0x0101
        /*07f2*/ 	.byte	0xff
	.zero		1


	//   ....[110]....
        /*07f4*/ 	.word	0x0000ae80
        /*07f8*/ 	.word	0x000000a5
        /*07fc*/ 	.word	0x00000000
        /*0800*/ 	.short	0x0101
        /*0802*/ 	.byte	0xff
	.zero		1


	//   ....[111]....
        /*0804*/ 	.word	0x0000bee0
        /*0808*/ 	.word	0x00000003
        /*080c*/ 	.word	0x000000f0
        /*0810*/ 	.short	0x010a
        /*0812*/ 	.byte	0xff
	.zero		1


	//   ....[112]....
        /*0814*/ 	.word	0x0000bf40
        /*0818*/ 	.word	0x00000000
        /*081c*/ 	.word	0x00000028
        /*0820*/ 	.short	0x010a
        /*0822*/ 	.byte	0xff
	.zero		1


	//   ....[113]....
        /*0824*/ 	.word	0x0000bfa0
        /*0828*/ 	.word	0x00000000
        /*082c*/ 	.word	0x00000028
        /*0830*/ 	.short	0x010a
        /*0832*/ 	.byte	0xff
	.zero		1


	//   ....[114]....
        /*0834*/ 	.word	0x0000bff0
        /*0838*/ 	.word	0x00000003
        /*083c*/ 	.word	0x000000a0
        /*0840*/ 	.short	0x010a
        /*0842*/ 	.byte	0xff
	.zero		1


	//   ....[115]....
        /*0844*/ 	.word	0x0000c050
        /*0848*/ 	.word	0x00000000
        /*084c*/ 	.word	0x00000000
        /*0850*/ 	.short	0x010a
        /*0852*/ 	.byte	0xff
	.zero		1


	//   ....[116]....
        /*0854*/ 	.word	0x0000c0b0
        /*0858*/ 	.word	0x00000000
        /*085c*/ 	.word	0x00000000
        /*0860*/ 	.short	0x010a
        /*0862*/ 	.byte	0xff
	.zero		1


	//   ....[117]....
        /*0864*/ 	.word	0x0000c110
        /*0868*/ 	.word	0x00000000
        /*086c*/ 	.word	0x00000000
        /*0870*/ 	.short	0x010a
        /*0872*/ 	.byte	0xff
	.zero		1


	//   ....[118]....
        /*0874*/ 	.word	0x0000c170
        /*0878*/ 	.word	0x00000000
        /*087c*/ 	.word	0x00000000
        /*0880*/ 	.short	0x010a
        /*0882*/ 	.byte	0xff
	.zero		1


	//   ....[119]....
        /*0884*/ 	.word	0x0000c1c0
        /*0888*/ 	.word	0x00000002
        /*088c*/ 	.word	0x000000e0
        /*0890*/ 	.short	0x010a
        /*0892*/ 	.byte	0xff
	.zero		1


	//   ....[120]....
        /*0894*/ 	.word	0x0000c220
        /*0898*/ 	.word	0x00000002
        /*089c*/ 	.word	0x000000b0
        /*08a0*/ 	.short	0x010a
        /*08a2*/ 	.byte	0xff
	.zero		1


	//   ....[121]....
        /*08a4*/ 	.word	0x0000c270
        /*08a8*/ 	.word	0x00000002
        /*08ac*/ 	.word	0x000000a0
        /*08b0*/ 	.short	0x010a
        /*08b2*/ 	.byte	0xff
	.zero		1


	//   ....[122]....
        /*08b4*/ 	.word	0x0000c2d0
        /*08b8*/ 	.word	0x00000000
        /*08bc*/ 	.word	0x000000b0
        /*08c0*/ 	.short	0x010a
        /*08c2*/ 	.byte	0xff
	.zero		1


	//   ....[123]....
        /*08c4*/ 	.word	0x0000c330
        /*08c8*/ 	.word	0x00000000
        /*08cc*/ 	.word	0x00000008
        /*08d0*/ 	.short	0x010a
        /*08d2*/ 	.byte	0xff
	.zero		1


	//   ....[124]....
        /*08d4*/ 	.word	0x0000c420
        /*08d8*/ 	.word	0x00000000
        /*08dc*/ 	.word	0x00000008
        /*08e0*/ 	.short	0x010a
        /*08e2*/ 	.byte	0xff
	.zero		1


	//   ....[125]....
        /*08e4*/ 	.word	0x0000c470
        /*08e8*/ 	.word	0x00000000
        /*08ec*/ 	.word	0x000000a0
        /*08f0*/ 	.short	0x010a
        /*08f2*/ 	.byte	0xff
	.zero		1


	//   ....[126]....
        /*08f4*/ 	.word	0x0000c4d0
        /*08f8*/ 	.word	0x00000000
        /*08fc*/ 	.word	0x000000d0
        /*0900*/ 	.short	0x010a
        /*0902*/ 	.byte	0xff
	.zero		1


	//   ....[127]....
        /*0904*/ 	.word	0x0000c530
        /*0908*/ 	.word	0x00000000
        /*090c*/ 	.word	0x00000000
        /*0910*/ 	.short	0x010a
        /*0912*/ 	.byte	0xff
	.zero		1


	//   ....[128]....
        /*0914*/ 	.word	0x0000c590
        /*0918*/ 	.word	0x00000000
        /*091c*/ 	.word	0x00000000
        /*0920*/ 	.short	0x010a
        /*0922*/ 	.byte	0xff
	.zero		1


	//   ....[129]....
        /*0924*/ 	.word	0x0000c5f0
        /*0928*/ 	.word	0x00000000
        /*092c*/ 	.word	0x00000100
        /*0930*/ 	.short	0x010a
        /*0932*/ 	.byte	0xff
	.zero		1


	//   ....[130]....
        /*0934*/ 	.word	0x0000c640
        /*0938*/ 	.word	0x0000000c
        /*093c*/ 	.word	0x000000a0
        /*0940*/ 	.short	0x010a
        /*0942*/ 	.byte	0xff
	.zero		1


	//   ....[131]....
        /*0944*/ 	.word	0x0000c6a0
        /*0948*/ 	.word	0x00000000
        /*094c*/ 	.word	0x00000098
        /*0950*/ 	.short	0x010a
        /*0952*/ 	.byte	0xff
	.zero		1


	//   ....[132]....
        /*0954*/ 	.word	0x0000c700
        /*0958*/ 	.word	0x00000000
        /*095c*/ 	.word	0x00000070
        /*0960*/ 	.short	0x010a
        /*0962*/ 	.byte	0xff
	.zero		1


	//   ....[133]....
        /*0964*/ 	.word	0x0000c760
        /*0968*/ 	.word	0x00000000
        /*096c*/ 	.word	0x00000078
        /*0970*/ 	.short	0x010a
        /*0972*/ 	.byte	0xff
	.zero		1


	//   ....[134]....
        /*0974*/ 	.word	0x0000c7c0
        /*0978*/ 	.word	0x00000000
        /*097c*/ 	.word	0x00000080
        /*0980*/ 	.short	0x010a
        /*0982*/ 	.byte	0xff
	.zero		1


	//   ....[135]....
        /*0984*/ 	.word	0x0000c820
        /*0988*/ 	.word	0x00000000
        /*098c*/ 	.word	0x00000088
        /*0990*/ 	.short	0x010a
        /*0992*/ 	.byte	0xff
	.zero		1


	//   ....[136]....
        /*0994*/ 	.word	0x0000c880
        /*0998*/ 	.word	0x00000000
        /*099c*/ 	.word	0x00000070
        /*09a0*/ 	.short	0x010a
        /*09a2*/ 	.byte	0xff
	.zero		1


	//   ....[137]....
        /*09a4*/ 	.word	0x0000c8e0
        /*09a8*/ 	.word	0x00000000
        /*09ac*/ 	.word	0x00000078
        /*09b0*/ 	.short	0x010a
        /*09b2*/ 	.byte	0xff
	.zero		1


	//   ....[138]....
        /*09b4*/ 	.word	0x0000c940
        /*09b8*/ 	.word	0x00000000
        /*09bc*/ 	.word	0x00000080
        /*09c0*/ 	.short	0x010a
        /*09c2*/ 	.byte	0xff
	.zero		1


	//   ....[139]....
        /*09c4*/ 	.word	0x0000c990
        /*09c8*/ 	.word	0x00000003
        /*09cc*/ 	.word	0x000000a0
        /*09d0*/ 	.short	0x010a
        /*09d2*/ 	.byte	0xff
	.zero		1


	//   ....[140]....
        /*09d4*/ 	.word	0x0000c9e0
        /*09d8*/ 	.word	0x00000003
        /*09dc*/ 	.word	0x00000050
        /*09e0*/ 	.short	0x010a
        /*09e2*/ 	.byte	0xff
	.zero		1


	//   ....[141]....
        /*09e4*/ 	.word	0x0000ca30
        /*09e8*/ 	.word	0x000000a5
        /*09ec*/ 	.word	0x000000c0
        /*09f0*/ 	.short	0x010a
        /*09f2*/ 	.byte	0xff
	.zero		1


	//   ....[142]....
        /*09f4*/ 	.word	0x0000ca80
        /*09f8*/ 	.word	0x000000bf
        /*09fc*/ 	.word	0x00000050
        /*0a00*/ 	.short	0x010a
        /*0a02*/ 	.byte	0xff
	.zero		1


	//   ....[143]....
        /*0a04*/ 	.word	0x0000cad0
        /*0a08*/ 	.word	0x00000000
        /*0a0c*/ 	.word	0x00000050
        /*0a10*/ 	.short	0x010a
        /*0a12*/ 	.byte	0xff
	.zero		1


	//   ....[144]....
        /*0a14*/ 	.word	0x0000cb20
        /*0a18*/ 	.word	0x00000000
        /*0a1c*/ 	.word	0x00000050
        /*0a20*/ 	.short	0x010a
        /*0a22*/ 	.byte	0xff
	.zero		1


	//----- nvinfo : EIATTR_NUM_MBARRIERS
	.align		4
.L_48:
        /*0a24*/ 	.byte	0x03, 0x38
        /*0a26*/ 	.short	0x0021


	//----- nvinfo : EIATTR_EXIT_INSTR_OFFSETS
	.align		4
        /*0a28*/ 	.byte	0x04, 0x1c
        /*0a2a*/ 	.short	(.L_50 - .L_49)


	//   ....[0]....
.L_49:
        /*0a2c*/ 	.word	0x00002d30


	//   ....[1]....
        /*0a30*/ 	.word	0x00003220


	//   ....[2]....
        /*0a34*/ 	.word	0x00003280


	//   ....[3]....
        /*0a38*/ 	.word	0x000044e0


	//   ....[4]....
        /*0a3c*/ 	.word	0x00005640


	//   ....[5]....
        /*0a40*/ 	.word	0x00005680


	//   ....[6]....
        /*0a44*/ 	.word	0x0000bed0


	//----- nvinfo : EIATTR_MAX_THREADS
	.align		4
.L_50:
        /*0a48*/ 	.byte	0x04, 0x05
        /*0a4a*/ 	.short	(.L_52 - .L_51)
.L_51:
        /*0a4c*/ 	.word	0x00000100
        /*0a50*/ 	.word	0x00000001
        /*0a54*/ 	.word	0x00000001


	//----- nvinfo : EIATTR_CRS_STACK_SIZE
	.align		4
.L_52:
        /*0a58*/ 	.byte	0x04, 0x1e
        /*0a5a*/ 	.short	(.L_54 - .L_53)
.L_53:
        /*0a5c*/ 	.word	0x00000000


	//----- nvinfo : EIATTR_CBANK_PARAM_SIZE
	.align		4
.L_54:
        /*0a60*/ 	.byte	0x03, 0x19
        /*0a62*/ 	.short	0x0800


	//----- nvinfo : EIATTR_PARAM_CBANK
	.align		4
        /*0a64*/ 	.byte	0x04, 0x0a
        /*0a66*/ 	.short	(.L_56 - .L_55)
	.align		4
.L_55:
        /*0a68*/ 	.word	index@(.nv.constant0._ZN7cutlass13device_kernelINS_4gemm6kernel13GemmUniversalIN4cute5tupleIJiiiiEEENS1_10collective13CollectiveMmaINS1_35MainloopSm100TmaUmmaWarpSpecializedILi5ELi2ELi2ENS5_IJNS4_1CILi4EEENSA_ILi2EEENSA_ILi1EEEEEEEENS5_IJNSA_ILi256EEESG_NSA_ILi128EEEEEENS_12float_e4m3_tENS5_IJlSD_lEEESJ_SK_NS4_8TiledMMAINS4_8MMA_AtomIJNS4_10MMA_TraitsINS4_25SM100_MMA_F8F6F4_2x1SM_SSEJSJ_SJ_fSG_SG_NS4_17integral_constantINS4_4UMMA5MajorELSR_0EEESS_NSP_INSQ_7ScaleInELST_0EEESU_EEEEEENS4_6LayoutINS5_IJSD_SD_SD_EEENS5_IJNSA_ILi0EEESZ_SZ_EEEEENS5_IJNS4_10UnderscoreES12_S12_EEEEENS4_28SM100_TMA_2SM_LOAD_MULTICASTENS4_14ComposedLayoutINS4_7SwizzleILi3ELi4ELi3EEENS4_18smem_ptr_flag_bitsILi8EEENSX_INS5_IJNSA_ILi8EEESH_EEENS5_IJSH_SD_EEEEEEEvNS4_8identityES15_S1F_vS1G_EENS_8epilogue10collective18CollectiveEpilogueINS1I_23Sm100TmaWarpSpecializedILi4ELi2ELi64ELb0ELb0EEEJNS5_IJSH_SG_SH_EEENS5_IJNSX_ISH_SD_EENSX_INSA_ILi64EEESD_EEEEESJ_SK_SJ_SK_NS1I_6fusion15FusionCallbacksIS1M_NS1S_17LinearCombinationISJ_fSJ_fLNS_15FloatRoundStyleE2EEES1N_S1R_JEEENS4_5SM1004TMEM4LOAD26SM100_TMEM_LOAD_32dp32b64xENS4_13SM90_TMA_LOADENS16_INS17_ILi2ELi4ELi3EEES1A_NSX_INS5_IJS1B_S1P_EEENS5_IJS1P_SD_EEEEEEENS4_39AutoVectorizingCopyWithAssumedAlignmentILi128EEENS4_14SM90_TMA_STOREES27_S29_S29_EEEvvEEEEvNT_6ParamsE)
        /*0a6c*/ 	.short	0x0380
        /*0a6e*/ 	.short	0x0800


	//----- nvinfo : EIATTR_SW_WAR
	.align		4
.L_56:
        /*0a70*/ 	.byte	0x04, 0x36
        /*0a72*/ 	.short	(.L_58 - .L_57)
.L_57:
        /*0a74*/ 	.word	0x00000008
.L_58:


//--------------------- .nv.callgraph             --------------------------
	.section	.nv.callgraph,"",@"SHT_CUDA_CALLGRAPH"
	.align	4
	.sectionentsize	8
	.align		4
        /*0000*/ 	.word	0x00000000
	.align		4
        /*0004*/ 	.word	0xffffffff
	.align		4
        /*0008*/ 	.word	index@(_ZN7cutlass13device_kernelINS_4gemm6kernel13GemmUniversalIN4cute5tupleIJiiiiEEENS1_10collective13CollectiveMmaINS1_35MainloopSm100TmaUmmaWarpSpecializedILi5ELi2ELi2ENS5_IJNS4_1CILi4EEENSA_ILi2EEENSA_ILi1EEEEEEEENS5_IJNSA_ILi256EEESG_NSA_ILi128EEEEEENS_12float_e4m3_tENS5_IJlSD_lEEESJ_SK_NS4_8TiledMMAINS4_8MMA_AtomIJNS4_10MMA_TraitsINS4_25SM100_MMA_F8F6F4_2x1SM_SSEJSJ_SJ_fSG_SG_NS4_17integral_constantINS4_4UMMA5MajorELSR_0EEESS_NSP_INSQ_7ScaleInELST_0EEESU_EEEEEENS4_6LayoutINS5_IJSD_SD_SD_EEENS5_IJNSA_ILi0EEESZ_SZ_EEEEENS5_IJNS4_10UnderscoreES12_S12_EEEEENS4_28SM100_TMA_2SM_LOAD_MULTICASTENS4_14ComposedLayoutINS4_7SwizzleILi3ELi4ELi3EEENS4_18smem_ptr_flag_bitsILi8EEENSX_INS5_IJNSA_ILi8EEESH_EEENS5_IJSH_SD_EEEEEEEvNS4_8identityES15_S1F_vS1G_EENS_8epilogue10collective18CollectiveEpilogueINS1I_23Sm100TmaWarpSpecializedILi4ELi2ELi64ELb0ELb0EEEJNS5_IJSH_SG_SH_EEENS5_IJNSX_ISH_SD_EENSX_INSA_ILi64EEESD_EEEEESJ_SK_SJ_SK_NS1I_6fusion15FusionCallbacksIS1M_NS1S_17LinearCombinationISJ_fSJ_fLNS_15FloatRoundStyleE2EEES1N_S1R_JEEENS4_5SM1004TMEM4LOAD26SM100_TMEM_LOAD_32dp32b64xENS4_13SM90_TMA_LOADENS16_INS17_ILi2ELi4ELi3EEES1A_NSX_INS5_IJS1B_S1P_EEENS5_IJS1P_SD_EEEEEEENS4_39AutoVectorizingCopyWithAssumedAlignmentILi128EEENS4_14SM90_TMA_STOREES27_S29_S29_EEEvvEEEEvNT_6ParamsE)
	.align		4
        /*000c*/ 	.word	index@(__assertfail)
	.align		4
        /*0010*/ 	.word	0x00000000
	.align		4
        /*0014*/ 	.word	0xfffffffe
	.align		4
        /*0018*/ 	.word	0x00000000
	.align		4
        /*001c*/ 	.word	0xfffffffd
	.align		4
        /*0020*/ 	.word	0x00000000
	.align		4
        /*0024*/ 	.word	0xfffffffc


//--------------------- .nv.constant4             --------------------------
	.section	.nv.constant4,"a",@progbits
	.align	8
	.align		8
.nv.constant4:
        /*0000*/ 	.dword	__assertfail
	.align		8
        /*0008*/ 	.dword	__unnamed_1
	.align		8
        /*0010*/ 	.dword	__unnamed_2
	.align		8
        /*0018*/ 	.dword	__unnamed_3
	.align		8
        /*0020*/ 	.dword	_ZN40_INTERNAL_5528ee15_4_k_cu_37d53c7a_328574cuda3std3__45__cpo5beginE
	.align		8
        /*0028*/ 	.dword	_ZN40_INTERNAL_5528ee15_4_k_cu_37d53c7a_328574cuda3std3__45__cpo3endE
	.align		8
        /*0030*/ 	.dword	_ZN40_INTERNAL_5528ee15_4_k_cu_37d53c7a_328574cuda3std3__45__cpo6cbeginE
	.align		8
        /*0038*/ 	.dword	_ZN40_INTERNAL_5528ee15_4_k_cu_37d53c7a_328574cuda3std3__45__cpo4cendE
	.align		8
        /*0040*/ 	.dword	_ZN40_INTERNAL_5528ee15_4_k_cu_37d53c7a_328574cuda3std3__442_GLOBAL__N__5528ee15_4_k_cu_37d53c7a_328576ignoreE
	.align		8
        /*0048*/ 	.dword	_ZN40_INTERNAL_5528ee15_4_k_cu_37d53c7a_328574cuda3std3__419piecewise_constructE
	.align		8
        /*0050*/ 	.dword	_ZN40_INTERNAL_5528ee15_4_k_cu_37d53c7a_328574cuda3std3__48in_placeE
	.align		8
        /*0058*/ 	.dword	_ZN40_INTERNAL_5528ee15_4_k_cu_37d53c7a_328574cuda3std6ranges3__45__cpo4swapE
	.align		8
        /*0060*/ 	.dword	_ZN40_INTERNAL_5528ee15_4_k_cu_37d53c7a_328574cuda3std6ranges3__45__cpo9iter_moveE
	.align		8
        /*0068*/ 	.dword	_ZN40_INTERNAL_5528ee15_4_k_cu_37d53c7a_328574cute7productE
	.align		8
        /*0070*/ 	.dword	_ZN40_INTERNAL_5528ee15_4_k_cu_37d53c7a_328574cute1_E
	.align		8
        /*0078*/ 	.dword	$str$25
	.align		8
        /*0080*/ 	.dword	$str$26
	.align		8
        /*0088*/ 	.dword	$str$27
	.align		8
        /*0090*/ 	.dword	$str$28


//--------------------- .text._ZN7cutlass13device_kernelINS_4gemm6kernel13GemmUniversalIN4cute5tupleIJiiiiEEENS1_10collective13CollectiveMmaINS1_35MainloopSm100TmaUmmaWarpSpecializedILi5ELi2ELi2ENS5_IJNS4_1CILi4EEENSA_ILi2EEENSA_ILi1EEEEEEEENS5_IJNSA_ILi256EEESG_NSA_ILi128EEEEEENS_12float_e4m3_tENS5_IJlSD_lEEESJ_SK_NS4_8TiledMMAINS4_8MMA_AtomIJNS4_10MMA_TraitsINS4_25SM100_MMA_F8F6F4_2x1SM_SSEJSJ_SJ_fSG_SG_NS4_17integral_constantINS4_4UMMA5MajorELSR_0EEESS_NSP_INSQ_7ScaleInELST_0EEESU_EEEEEENS4_6LayoutINS5_IJSD_SD_SD_EEENS5_IJNSA_ILi0EEESZ_SZ_EEEEENS5_IJNS4_10UnderscoreES12_S12_EEEEENS4_28SM100_TMA_2SM_LOAD_MULTICASTENS4_14ComposedLayoutINS4_7SwizzleILi3ELi4ELi3EEENS4_18smem_ptr_flag_bitsILi8EEENSX_INS5_IJNSA_ILi8EEESH_EEENS5_IJSH_SD_EEEEEEEvNS4_8identityES15_S1F_vS1G_EENS_8epilogue10collective18CollectiveEpilogueINS1I_23Sm100TmaWarpSpecializedILi4ELi2ELi64ELb0ELb0EEEJNS5_IJSH_SG_SH_EEENS5_IJNSX_ISH_SD_EENSX_INSA_ILi64EEESD_EEEEESJ_SK_SJ_SK_NS1I_6fusion15FusionCallbacksIS1M_NS1S_17LinearCombinationISJ_fSJ_fLNS_15FloatRoundStyleE2EEES1N_S1R_JEEENS4_5SM1004TMEM4LOAD26SM100_TMEM_LOAD_32dp32b64xENS4_13SM90_TMA_LOADENS16_INS17_ILi2ELi4ELi3EEES1A_NSX_INS5_IJS1B_S1P_EEENS5_IJS1P_SD_EEEEEEENS4_39AutoVectorizingCopyWithAssumedAlignmentILi128EEENS4_14SM90_TMA_STOREES27_S29_S29_EEEvvEEEEvNT_6ParamsE --------------------------
	.section	.text._ZN7cutlass13device_kernelINS_4gemm6kernel13GemmUniversalIN4cute5tupleIJiiiiEEENS1_10collective13CollectiveMmaINS1_35MainloopSm100TmaUmmaWarpSpecializedILi5ELi2ELi2ENS5_IJNS4_1CILi4EEENSA_ILi2EEENSA_ILi1EEEEEEEENS5_IJNSA_ILi256EEESG_NSA_ILi128EEEEEENS_12float_e4m3_tENS5_IJlSD_lEEESJ_SK_NS4_8TiledMMAINS4_8MMA_AtomIJNS4_10MMA_TraitsINS4_25SM100_MMA_F8F6F4_2x1SM_SSEJSJ_SJ_fSG_SG_NS4_17integral_constantINS4_4UMMA5MajorELSR_0EEESS_NSP_INSQ_7ScaleInELST_0EEESU_EEEEEENS4_6LayoutINS5_IJSD_SD_SD_EEENS5_IJNSA_ILi0EEESZ_SZ_EEEEENS5_IJNS4_10UnderscoreES12_S12_EEEEENS4_28SM100_TMA_2SM_LOAD_MULTICASTENS4_14ComposedLayoutINS4_7SwizzleILi3ELi4ELi3EEENS4_18smem_ptr_flag_bitsILi8EEENSX_INS5_IJNSA_ILi8EEESH_EEENS5_IJSH_SD_EEEEEEEvNS4_8identityES15_S1F_vS1G_EENS_8epilogue10collective18CollectiveEpilogueINS1I_23Sm100TmaWarpSpecializedILi4ELi2ELi64ELb0ELb0EEEJNS5_IJSH_SG_SH_EEENS5_IJNSX_ISH_SD_EENSX_INSA_ILi64EEESD_EEEEESJ_SK_SJ_SK_NS1I_6fusion15FusionCallbacksIS1M_NS1S_17LinearCombinationISJ_fSJ_fLNS_15FloatRoundStyleE2EEES1N_S1R_JEEENS4_5SM1004TMEM4LOAD26SM100_TMEM_LOAD_32dp32b64xENS4_13SM90_TMA_LOADENS16_INS17_ILi2ELi4ELi3EEES1A_NSX_INS5_IJS1B_S1P_EEENS5_IJS1P_SD_EEEEEEENS4_39AutoVectorizingCopyWithAssumedAlignmentILi128EEENS4_14SM90_TMA_STOREES27_S29_S29_EEEvvEEEEvNT_6ParamsE,"ax",@progbits
	.align	128
.text._ZN7cutlass13device_kernelINS_4gemm6kernel13GemmUniversalIN4cute5tupleIJiiiiEEENS1_10collective13CollectiveMmaINS1_35MainloopSm100TmaUmmaWarpSpecializedILi5ELi2ELi2ENS5_IJNS4_1CILi4EEENSA_ILi2EEENSA_ILi1EEEEEEEENS5_IJNSA_ILi256EEESG_NSA_ILi128EEEEEENS_12float_e4m3_tENS5_IJlSD_lEEESJ_SK_NS4_8TiledMMAINS4_8MMA_AtomIJNS4_10MMA_TraitsINS4_25SM100_MMA_F8F6F4_2x1SM_SSEJSJ_SJ_fSG_SG_NS4_17integral_constantINS4_4UMMA5MajorELSR_0EEESS_NSP_INSQ_7ScaleInELST_0EEESU_EEEEEENS4_6LayoutINS5_IJSD_SD_SD_EEENS5_IJNSA_ILi0EEESZ_SZ_EEEEENS5_IJNS4_10UnderscoreES12_S12_EEEEENS4_28SM100_TMA_2SM_LOAD_MULTICASTENS4_14ComposedLayoutINS4_7SwizzleILi3ELi4ELi3EEENS4_18smem_ptr_flag_bitsILi8EEENSX_INS5_IJNSA_ILi8EEESH_EEENS5_IJSH_SD_EEEEEEEvNS4_8identityES15_S1F_vS1G_EENS_8epilogue10collective18CollectiveEpilogueINS1I_23Sm100TmaWarpSpecializedILi4ELi2ELi64ELb0ELb0EEEJNS5_IJSH_SG_SH_EEENS5_IJNSX_ISH_SD_EENSX_INSA_ILi64EEESD_EEEEESJ_SK_SJ_SK_NS1I_6fusion15FusionCallbacksIS1M_NS1S_17LinearCombinationISJ_fSJ_fLNS_15FloatRoundStyleE2EEES1N_S1R_JEEENS4_5SM1004TMEM4LOAD26SM100_TMEM_LOAD_32dp32b64xENS4_13SM90_TMA_LOADENS16_INS17_ILi2ELi4ELi3EEES1A_NSX_INS5_IJS1B_S1P_EEENS5_IJS1P_SD_EEEEEEENS4_39AutoVectorizingCopyWithAssumedAlignmentILi128EEENS4_14SM90_TMA_STOREES27_S29_S29_EEEvvEEEEvNT_6ParamsE:
        .type           _ZN7cutlass13device_kernelINS_4gemm6kernel13GemmUniversalIN4cute5tupleIJiiiiEEENS1_10collective13CollectiveMmaINS1_35MainloopSm100TmaUmmaWarpSpecializedILi5ELi2ELi2ENS5_IJNS4_1CILi4EEENSA_ILi2EEENSA_ILi1EEEEEEEENS5_IJNSA_ILi256EEESG_NSA_ILi128EEEEEENS_12float_e4m3_tENS5_IJlSD_lEEESJ_SK_NS4_8TiledMMAINS4_8MMA_AtomIJNS4_10MMA_TraitsINS4_25SM100_MMA_F8F6F4_2x1SM_SSEJSJ_SJ_fSG_SG_NS4_17integral_constantINS4_4UMMA5MajorELSR_0EEESS_NSP_INSQ_7ScaleInELST_0EEESU_EEEEEENS4_6LayoutINS5_IJSD_SD_SD_EEENS5_IJNSA_ILi0EEESZ_SZ_EEEEENS5_IJNS4_10UnderscoreES12_S12_EEEEENS4_28SM100_TMA_2SM_LOAD_MULTICASTENS4_14ComposedLayoutINS4_7SwizzleILi3ELi4ELi3EEENS4_18smem_ptr_flag_bitsILi8EEENSX_INS5_IJNSA_ILi8EEESH_EEENS5_IJSH_SD_EEEEEEEvNS4_8identityES15_S1F_vS1G_EENS_8epilogue10collective18CollectiveEpilogueINS1I_23Sm100TmaWarpSpecializedILi4ELi2ELi64ELb0ELb0EEEJNS5_IJSH_SG_SH_EEENS5_IJNSX_ISH_SD_EENSX_INSA_ILi64EEESD_EEEEESJ_SK_SJ_SK_NS1I_6fusion15FusionCallbacksIS1M_NS1S_17LinearCombinationISJ_fSJ_fLNS_15FloatRoundStyleE2EEES1N_S1R_JEEENS4_5SM1004TMEM4LOAD26SM100_TMEM_LOAD_32dp32b64xENS4_13SM90_TMA_LOADENS16_INS17_ILi2ELi4ELi3EEES1A_NSX_INS5_IJS1B_S1P_EEENS5_IJS1P_SD_EEEEEEENS4_39AutoVectorizingCopyWithAssumedAlignmentILi128EEENS4_14SM90_TMA_STOREES27_S29_S29_EEEvvEEEEvNT_6ParamsE,@function
        .size           _ZN7cutlass13device_kernelINS_4gemm6kernel13GemmUniversalIN4cute5tupleIJiiiiEEENS1_10collective13CollectiveMmaINS1_35MainloopSm100TmaUmmaWarpSpecializedILi5ELi2ELi2ENS5_IJNS4_1CILi4EEENSA_ILi2EEENSA_ILi1EEEEEEEENS5_IJNSA_ILi256EEESG_NSA_ILi128EEEEEENS_12float_e4m3_tENS5_IJlSD_lEEESJ_SK_NS4_8TiledMMAINS4_8MMA_AtomIJNS4_10MMA_TraitsINS4_25SM100_MMA_F8F6F4_2x1SM_SSEJSJ_SJ_fSG_SG_NS4_17integral_constantINS4_4UMMA5MajorELSR_0EEESS_NSP_INSQ_7ScaleInELST_0EEESU_EEEEEENS4_6LayoutINS5_IJSD_SD_SD_EEENS5_IJNSA_ILi0EEESZ_SZ_EEEEENS5_IJNS4_10UnderscoreES12_S12_EEEEENS4_28SM100_TMA_2SM_LOAD_MULTICASTENS4_14ComposedLayoutINS4_7SwizzleILi3ELi4ELi3EEENS4_18smem_ptr_flag_bitsILi8EEENSX_INS5_IJNSA_ILi8EEESH_EEENS5_IJSH_SD_EEEEEEEvNS4_8identityES15_S1F_vS1G_EENS_8epilogue10collective18CollectiveEpilogueINS1I_23Sm100TmaWarpSpecializedILi4ELi2ELi64ELb0ELb0EEEJNS5_IJSH_SG_SH_EEENS5_IJNSX_ISH_SD_EENSX_INSA_ILi64EEESD_EEEEESJ_SK_SJ_SK_NS1I_6fusion15FusionCallbacksIS1M_NS1S_17LinearCombinationISJ_fSJ_fLNS_15FloatRoundStyleE2EEES1N_S1R_JEEENS4_5SM1004TMEM4LOAD26SM100_TMEM_LOAD_32dp32b64xENS4_13SM90_TMA_LOADENS16_INS17_ILi2ELi4ELi3EEES1A_NSX_INS5_IJS1B_S1P_EEENS5_IJS1P_SD_EEEEEEENS4_39AutoVectorizingCopyWithAssumedAlignmentILi128EEENS4_14SM90_TMA_STOREES27_S29_S29_EEEvvEEEEvNT_6ParamsE,(.L_x_191 - _ZN7cutlass13device_kernelINS_4gemm6kernel13GemmUniversalIN4cute5tupleIJiiiiEEENS1_10collective13CollectiveMmaINS1_35MainloopSm100TmaUmmaWarpSpecializedILi5ELi2ELi2ENS5_IJNS4_1CILi4EEENSA_ILi2EEENSA_ILi1EEEEEEEENS5_IJNSA_ILi256EEESG_NSA_ILi128EEEEEENS_12float_e4m3_tENS5_IJlSD_lEEESJ_SK_NS4_8TiledMMAINS4_8MMA_AtomIJNS4_10MMA_TraitsINS4_25SM100_MMA_F8F6F4_2x1SM_SSEJSJ_SJ_fSG_SG_NS4_17integral_constantINS4_4UMMA5MajorELSR_0EEESS_NSP_INSQ_7ScaleInELST_0EEESU_EEEEEENS4_6LayoutINS5_IJSD_SD_SD_EEENS5_IJNSA_ILi0EEESZ_SZ_EEEEENS5_IJNS4_10UnderscoreES12_S12_EEEEENS4_28SM100_TMA_2SM_LOAD_MULTICASTENS4_14ComposedLayoutINS4_7SwizzleILi3ELi4ELi3EEENS4_18smem_ptr_flag_bitsILi8EEENSX_INS5_IJNSA_ILi8EEESH_EEENS5_IJSH_SD_EEEEEEEvNS4_8identityES15_S1F_vS1G_EENS_8epilogue10collective18CollectiveEpilogueINS1I_23Sm100TmaWarpSpecializedILi4ELi2ELi64ELb0ELb0EEEJNS5_IJSH_SG_SH_EEENS5_IJNSX_ISH_SD_EENSX_INSA_ILi64EEESD_EEEEESJ_SK_SJ_SK_NS1I_6fusion15FusionCallbacksIS1M_NS1S_17LinearCombinationISJ_fSJ_fLNS_15FloatRoundStyleE2EEES1N_S1R_JEEENS4_5SM1004TMEM4LOAD26SM100_TMEM_LOAD_32dp32b64xENS4_13SM90_TMA_LOADENS16_INS17_ILi2ELi4ELi3EEES1A_NSX_INS5_IJS1B_S1P_EEENS5_IJS1P_SD_EEEEEEENS4_39AutoVectorizingCopyWithAssumedAlignmentILi128EEENS4_14SM90_TMA_STOREES27_S29_S29_EEEvvEEEEvNT_6ParamsE)
        .other          _ZN7cutlass13device_kernelINS_4gemm6kernel13GemmUniversalIN4cute5tupleIJiiiiEEENS1_10collective13CollectiveMmaINS1_35MainloopSm100TmaUmmaWarpSpecializedILi5ELi2ELi2ENS5_IJNS4_1CILi4EEENSA_ILi2EEENSA_ILi1EEEEEEEENS5_IJNSA_ILi256EEESG_NSA_ILi128EEEEEENS_12float_e4m3_tENS5_IJlSD_lEEESJ_SK_NS4_8TiledMMAINS4_8MMA_AtomIJNS4_10MMA_TraitsINS4_25SM100_MMA_F8F6F4_2x1SM_SSEJSJ_SJ_fSG_SG_NS4_17integral_constantINS4_4UMMA5MajorELSR_0EEESS_NSP_INSQ_7ScaleInELST_0EEESU_EEEEEENS4_6LayoutINS5_IJSD_SD_SD_EEENS5_IJNSA_ILi0EEESZ_SZ_EEEEENS5_IJNS4_10UnderscoreES12_S12_EEEEENS4_28SM100_TMA_2SM_LOAD_MULTICASTENS4_14ComposedLayoutINS4_7SwizzleILi3ELi4ELi3EEENS4_18smem_ptr_flag_bitsILi8EEENSX_INS5_IJNSA_ILi8EEESH_EEENS5_IJSH_SD_EEEEEEEvNS4_8identityES15_S1F_vS1G_EENS_8epilogue10collective18CollectiveEpilogueINS1I_23Sm100TmaWarpSpecializedILi4ELi2ELi64ELb0ELb0EEEJNS5_IJSH_SG_SH_EEENS5_IJNSX_ISH_SD_EENSX_INSA_ILi64EEESD_EEEEESJ_SK_SJ_SK_NS1I_6fusion15FusionCallbacksIS1M_NS1S_17LinearCombinationISJ_fSJ_fLNS_15FloatRoundStyleE2EEES1N_S1R_JEEENS4_5SM1004TMEM4LOAD26SM100_TMEM_LOAD_32dp32b64xENS4_13SM90_TMA_LOADENS16_INS17_ILi2ELi4ELi3EEES1A_NSX_INS5_IJS1B_S1P_EEENS5_IJS1P_SD_EEEEEEENS4_39AutoVectorizingCopyWithAssumedAlignmentILi128EEENS4_14SM90_TMA_STOREES27_S29_S29_EEEvvEEEEvNT_6ParamsE,@"STO_CUDA_ENTRY STV_DEFAULT"
_ZN7cutlass13device_kernelINS_4gemm6kernel13GemmUniversalIN4cute5tupleIJiiiiEEENS1_10collective13CollectiveMmaINS1_35MainloopSm100TmaUmmaWarpSpecializedILi5ELi2ELi2ENS5_IJNS4_1CILi4EEENSA_ILi2EEENSA_ILi1EEEEEEEENS5_IJNSA_ILi256EEESG_NSA_ILi128EEEEEENS_12float_e4m3_tENS5_IJlSD_lEEESJ_SK_NS4_8TiledMMAINS4_8MMA_AtomIJNS4_10MMA_TraitsINS4_25SM100_MMA_F8F6F4_2x1SM_SSEJSJ_SJ_fSG_SG_NS4_17integral_constantINS4_4UMMA5MajorELSR_0EEESS_NSP_INSQ_7ScaleInELST_0EEESU_EEEEEENS4_6LayoutINS5_IJSD_SD_SD_EEENS5_IJNSA_ILi0EEESZ_SZ_EEEEENS5_IJNS4_10UnderscoreES12_S12_EEEEENS4_28SM100_TMA_2SM_LOAD_MULTICASTENS4_14ComposedLayoutINS4_7SwizzleILi3ELi4ELi3EEENS4_18smem_ptr_flag_bitsILi8EEENSX_INS5_IJNSA_ILi8EEESH_EEENS5_IJSH_SD_EEEEEEEvNS4_8identityES15_S1F_vS1G_EENS_8epilogue10collective18CollectiveEpilogueINS1I_23Sm100TmaWarpSpecializedILi4ELi2ELi64ELb0ELb0EEEJNS5_IJSH_SG_SH_EEENS5_IJNSX_ISH_SD_EENSX_INSA_ILi64EEESD_EEEEESJ_SK_SJ_SK_NS1I_6fusion15FusionCallbacksIS1M_NS1S_17LinearCombinationISJ_fSJ_fLNS_15FloatRoundStyleE2EEES1N_S1R_JEEENS4_5SM1004TMEM4LOAD26SM100_TMEM_LOAD_32dp32b64xENS4_13SM90_TMA_LOADENS16_INS17_ILi2ELi4ELi3EEES1A_NSX_INS5_IJS1B_S1P_EEENS5_IJS1P_SD_EEEEEEENS4_39AutoVectorizingCopyWithAssumedAlignmentILi128EEENS4_14SM90_TMA_STOREES27_S29_S29_EEEvvEEEEvNT_6ParamsE:
[----:B------:R-:W1:Y:S01]  /*0000*/  LDC R1, c[0x0][0x37c] ;  /* 0x0000df00ff017b82 */ /* 0x000e620000000800 */
[----:B------:R-:W2:Y:S01]  /*0010*/  S2R R174, SR_TID.X ;  /* 0x0000000000ae7919 */ /* 0x000ea20000002100 */
[----:B------:R-:W3:Y:S06]  /*0020*/  LDCU.64 UR8, c[0x0][0x890] ;  /* 0x00011200ff0877ac */ /* 0x000eec0008000a00 */
[----:B------:R-:W4:Y:S01]  /*0030*/  S2UR UR45, SR_CgaCtaId ;  /* 0x00000000002d79c3 */ /* 0x000f220000008800 */
[----:B------:R-:W-:Y:S02]  /*0040*/  PRMT R162, RZ, 0x7610, R162 ;  /* 0x00007610ffa27816 */ /* 0x000fe400000000a2 */
[----:B------:R-:W-:-:S02]  /*0050*/  ELECT P0, URZ, PT ;  /* 0x0000000000ff782f */ /* 0x000fc40003800000 */
[----:B---3--:R-:W-:-:S04]  /*0060*/  ISETP.NE.U32.AND P1, PT, RZ, UR8, PT ;  /* 0x00000008ff007c0c */ /* 0x008fc8000bf25070 */
[----:B------:R-:W-:Y:S01]  /*0070*/  ISETP.NE.AND.EX P2, PT, RZ, UR9, PT, P1 ;  /* 0x00000009ff007c0c */ /* 0x000fe2000bf45310 */
[----:B----4-:R-:W-:Y:S02]  /*0080*/  ULOP3.LUT UR47, UR45, 0x1, URZ, 0xc0, !UPT ;  /* 0x000000012d2f7892 */ /* 0x010fe4000f8ec0ff */
[----:B------:R-:W-:Y:S01]  /*0090*/  ULOP3.LUT UR46, UR45, 0x1, URZ, 0x3c, !UPT ;  /* 0x000000012d2e7892 */ /* 0x000fe2000f8e3cff */
[----:B--2---:R-:W-:-:S05]  /*00a0*/  SHF.R.U32.HI R163, RZ, 0x5, R174 ;  /* 0x00000005ffa37819 */ /* 0x004fca00000116ae */
[----:B------:R-:W2:Y:S02]  /*00b0*/  SHFL.IDX PT, R0, R163, RZ, 0x1f ;  /* 0x00001fffa3007589 */ /* 0x000ea400000e0000 */
[----:B--2---:R-:W-:Y:S02]  /*00c0*/  R2UR UR25, R0 ;  /* 0x00000000001972ca */ /* 0x004fe400000e0000 */
[----:B-1----:R-:W-:Y:S05]  /*00d0*/  @P2 BRA `(.L_x_0) ;  /* 0x0000000000302947 */ /* 0x002fea0003800000 */
[----:B------:R-:W1:Y:S02]  /*00e0*/  LDCU.64 UR4, c[0x0][0x888] ;  /* 0x00011100ff0477ac */ /* 0x000e640008000a00 */
[----:B-1----:R-:W-:-:S04]  /*00f0*/  UISETP.NE.U32.AND UP0, UPT, UR4, URZ, UPT ;  /* 0x000000ff0400728c */ /* 0x002fc8000bf05070 */
[----:B------:R-:W-:-:S09]  /*0100*/  UISETP.NE.AND.EX UP0, UPT, UR5, URZ, UPT, UP0 ;  /* 0x000000ff0500728c */ /* 0x000fd2000bf05300 */
[----:B------:R-:W-:Y:S05]  /*0110*/  BRA.U !UP0, `(.L_x_1) ;  /* 0x0000000108147547 */ /* 0x000fea000b800000 */
[----:B------:R-:W1:Y:S01]  /*0120*/  LDC.64 R2, c[0x0][0x888] ;  /* 0x00022200ff027b82 */ /* 0x000e620000000a00 */
[----:B------:R-:W1:Y:S02]  /*0130*/  LDCU.64 UR4, c[0x0][0x358] ;  /* 0x00006b00ff0477ac */ /* 0x000e640008000a00 */
[----:B-1----:R1:W5:Y:S01]  /*0140*/  LDG.E R73, desc[UR4][R2.64] ;  /* 0x0000000402497981 */ /* 0x002362000c1e1900 */
[----:B------:R-:W-:Y:S01]  /*0150*/  HFMA2 R162, -RZ, RZ, 0, 5.9604644775390625e-08 ;  /* 0x00000001ffa27431 */ /* 0x000fe200000001ff */
[----:B------:R-:W-:Y:S05]  /*0160*/  BRA `(.L_x_0) ;  /* 0x00000000000c7947 */ /* 0x000fea0003800000 */
.L_x_1:
[----:B------:R-:W1:Y:S01]  /*0170*/  LDCU UR4, c[0x0][0x880] ;  /* 0x00011000ff0477ac */ /* 0x000e620008000800 */
[----:B------:R-:W-:Y:S01]  /*0180*/  HFMA2 R162, -RZ, RZ, 0, 5.9604644775390625e-08 ;  /* 0x00000001ffa27431 */ /* 0x000fe200000001ff */
[----:B-1----:R-:W-:-:S07]  /*0190*/  MOV R73, UR4 ;  /* 0x0000000400497c02 */ /* 0x002fce0008000f00 */
.L_x_0:
[----:B------:R-:W2:Y:S02]  /*01a0*/  LDCU.64 UR4, c[0x0][0x8b0] ;  /* 0x00011600ff0477ac */ /* 0x000ea40008000a00 */
[----:B--2---:R-:W-:-:S04]  /*01b0*/  UISETP.NE.U32.AND UP0, UPT, UR4, URZ, UPT ;  /* 0x000000ff0400728c */ /* 0x004fc8000bf05070 */
[----:B------:R-:W-:-:S09]  /*01c0*/  UISETP.NE.AND.EX UP0, UPT, UR5, URZ, UPT, UP0 ;  /* 0x000000ff0500728c */ /* 0x000fd2000bf05300 */
[----:B------:R-:W-:Y:S05]  /*01d0*/  BRA.U UP0, `(.L_x_2) ;  /* 0x0000000100287547 */ /* 0x000fea000b800000 */
[----:B------:R-:W2:Y:S02]  /*01e0*/  LDCU.64 UR4, c[0x0][0x8a8] ;  /* 0x00011500ff0477ac */ /* 0x000ea40008000a00 */
[----:B--2---:R-:W-:-:S04]  /*01f0*/  UISETP.NE.U32.AND UP0, UPT, UR4, URZ, UPT ;  /* 0x000000ff0400728c */ /* 0x004fc8000bf05070 */
[----:B------:R-:W-:-:S09]  /*0200*/  UISETP.NE.AND.EX UP0, UPT, UR5, URZ, UPT, UP0 ;  /* 0x000000ff0500728c */ /* 0x000fd2000bf05300 */
[----:B------:R-:W-:Y:S05]  /*0210*/  BRA.U !UP0, `(.L_x_3) ;  /* 0x0000000108107547 */ /* 0x000fea000b800000 */
[----:B------:R-:W2:Y:S01]  /*0220*/  LDC.64 R70, c[0x0][0x8a8] ;  /* 0x00022a00ff467b82 */ /* 0x000ea20000000a00 */
[----:B------:R-:W2:Y:S02]  /*0230*/  LDCU.64 UR4, c[0x0][0x358] ;  /* 0x00006b00ff0477ac */ /* 0x000ea40008000a00 */
[----:B--2---:R2:W5:Y:S01]  /*0240*/  LDG.E R70, desc[UR4][R70.64] ;  /* 0x0000000446467981 */ /* 0x004562000c1e1900 */
[----:B------:R-:W-:Y:S05]  /*0250*/  BRA `(.L_x_2) ;  /* 0x0000000000087947 */ /* 0x000fea0003800000 */
.L_x_3:
[----:B------:R-:W2:Y:S02]  /*0260*/  LDCU UR4, c[0x0][0x8a0] ;  /* 0x00011400ff0477ac */ /* 0x000ea40008000800 */
[----:B--2---:R-:W-:Y:S02]  /*0270*/  MOV R70, UR4 ;  /* 0x0000000400467c02 */ /* 0x004fe40008000f00 */
.L_x_2:
[----:B------:R-:W-:Y:S01]  /*0280*/  IMAD.U32 R0, RZ, RZ, UR25 ;  /* 0x00000019ff007e24 */ /* 0x000fe2000f8e00ff */
[----:B------:R-:W-:Y:S04]  /*0290*/  BSSY.RECONVERGENT B0, `(.L_x_4) ;  /* 0x000000c000007945 */ /* 0x000fe80003800200 */
[C---:B------:R-:W-:Y:S02]  /*02a0*/  ISETP.NE.OR P3, PT, R0.reuse, 0x1, !P0 ;  /* 0x000000010000780c */ /* 0x040fe40004765670 */
[----:B------:R-:W-:-:S11]  /*02b0*/  ISETP.NE.OR P2, PT, R0, 0x3, !P0 ;  /* 0x000000030000780c */ /* 0x000fd60004745670 */
[----:B------:R-:W-:Y:S05]  /*02c0*/  @P3 BRA `(.L_x_5) ;  /* 0x0000000000203947 */ /* 0x000fea0003800000 */
[----:B------:R-:W3:Y:S02]  /*02d0*/  LDCU.64 UR4, c[0x0][0x348] ;  /* 0x00006900ff0477ac */ /* 0x000ee40008000a00 */
[----:B---3--:R-:W-:Y:S02]  /*02e0*/  UIADD3 UR6, UP1, UPT, UR4, 0x80, URZ ;  /* 0x0000008004067890 */ /* 0x008fe4000ff3e0ff */
[----:B------:R-:W-:Y:S02]  /*02f0*/  UIADD3 UR4, UP0, UPT, UR4, 0x180, URZ ;  /* 0x0000018004047890 */ /* 0x000fe4000ff1e0ff */
[----:B------:R-:W-:Y:S02]  /*0300*/  UIADD3.X UR7, UPT, UPT, URZ, UR5, URZ, UP1, !UPT ;  /* 0x00000005ff077290 */ /* 0x000fe40008ffe4ff */
[----:B------:R-:W-:-:S07]  /*0310*/  UIADD3.X UR5, UPT, UPT, URZ, UR5, URZ, UP0, !UPT ;  /* 0x00000005ff057290 */ /* 0x000fce00087fe4ff */
[----:B------:R3:W-:Y:S02]  /*0320*/  UTMACCTL.PF [UR6] ;  /* 0x00000000060079b9 */ /* 0x0007e40008040000 */
[----:B------:R3:W-:Y:S02]  /*0330*/  UTMACCTL.PF [UR4] ;  /* 0x00000000040079b9 */ /* 0x0007e40008040000 */
[----:B---3--:R-:W-:Y:S01]  /*0340*/  NOP ;  /* 0x0000000000007918 */ /* 0x008fe20000000000 */
.L_x_5:
[----:B------:R-:W-:Y:S05]  /*0350*/  BSYNC.RECONVERGENT B0 ;  /* 0x0000000000007941 */ /* 0x000fea0003800200 */
.L_x_4:
[----:B------:R-:W-:Y:S04]  /*0360*/  BSSY.RECONVERGENT B0, `(.L_x_6) ;  /* 0x000000a000007945 */ /* 0x000fe80003800200 */
        /* <DEDUP_REMOVED lines=9> */
.L_x_7:
[----:B------:R-:W-:Y:S05]  /*0400*/  BSYNC.RECONVERGENT B0 ;  /* 0x0000000000007941 */ /* 0x000fea0003800200 */
.L_x_6:
[----:B------:R-:W3:Y:S01]  /*0410*/  LDCU.64 UR4, c[0x0][0x888] ;  /* 0x00011100ff0477ac */ /* 0x000ee20008000a00 */
[----:B------:R-:W-:Y:S01]  /*0420*/  ISETP.NE.AND.EX P1, PT, RZ, UR9, PT, P1 ;  /* 0x00000009ff007c0c */ /* 0x000fe2000bf25310 */
[----:B------:R-:W-:Y:S01]  /*0430*/  UPLOP3.LUT UP5, UPT, UPT, UPT, UPT, 0x80, 0x8 ;  /* 0x000000000008789c */ /* 0x000fe20003faf070 */
[----:B---3--:R-:W-:-:S04]  /*0440*/  ISETP.NE.U32.AND P2, PT, RZ, UR4, PT ;  /* 0x00000004ff007c0c */ /* 0x008fc8000bf45070 */
[----:B------:R-:W-:-:S13]  /*0450*/  ISETP.NE.AND.EX P2, PT, RZ, UR5, PT, P2 ;  /* 0x00000005ff007c0c */ /* 0x000fda000bf45320 */
[----:B------:R-:W-:Y:S05]  /*0460*/  @P2 BRA P1, `(.L_x_8) ;  /* 0x0000000000282947 */ /* 0x000fea0000800000 */
[----:B------:R-:W-:Y:S01]  /*0470*/  UISETP.NE.U32.AND UP0, UPT, UR8, URZ, UPT ;  /* 0x000000ff0800728c */ /* 0x000fe2000bf05070 */
[----:B-----5:R-:W-:Y:S01]  /*0480*/  FSETP.NEU.AND P1, PT, R73, RZ, PT ;  /* 0x000000ff4900720b */ /* 0x020fe20003f2d000 */
[----:B------:R-:W-:Y:S02]  /*0490*/  UISETP.NE.U32.AND UP2, UPT, UR4, URZ, UPT ;  /* 0x000000ff0400728c */ /* 0x000fe4000bf45070 */
[----:B------:R-:W-:Y:S02]  /*04a0*/  UISETP.NE.AND.EX UP1, UPT, UR9, URZ, UPT, UP0 ;  /* 0x000000ff0900728c */ /* 0x000fe4000bf25300 */
[----:B------:R-:W-:-:S04]  /*04b0*/  UISETP.NE.AND.EX UP0, UPT, UR5, URZ, UPT, UP2 ;  /* 0x000000ff0500728c */ /* 0x000fc8000bf05320 */
[----:B------:R-:W-:-:S04]  /*04c0*/  USEL UR4, URZ, 0xffffffff, UP0 ;  /* 0xffffffffff047887 */ /* 0x000fc80008000000 */
[----:B------:R-:W-:Y:S01]  /*04d0*/  VOTEU.ANY UP0, P1 ;  /* 0x0000000000ff7886 */ /* 0x000fe20000800100 */
[----:B------:R-:W-:-:S04]  /*04e0*/  @!UP1 USEL UR4, URZ, 0xffffffff, UP0 ;  /* 0xffffffffff049887 */ /* 0x000fc80008000000 */
[----:B------:R-:W-:-:S04]  /*04f0*/  ULOP3.LUT UR4, UR4, 0x1, URZ, 0xc0, !UPT ;  /* 0x0000000104047892 */ /* 0x000fc8000f8ec0ff */
[----:B------:R-:W-:-:S11]  /*0500*/  UISETP.NE.U32.AND UP5, UPT, UR4, 0x1, UPT ;  /* 0x000000010400788c */ /* 0x000fd6000bfa5070 */
.L_x_8:
[----:B------:R-:W3:Y:S01]  /*0510*/  SHFL.IDX PT, R0, R163, RZ, 0x1f ;  /* 0x00001fffa3007589 */ /* 0x000ee200000e0000 */
[----:B------:R-:W-:-:S04]  /*0520*/  UISETP.NE.AND UP0, UPT, UR25, 0x2, UPT ;  /* 0x000000021900788c */ /* 0x000fc8000bf05270 */
[----:B------:R-:W-:Y:S02]  /*0530*/  UISETP.EQ.AND UP1, UPT, UR47, URZ, !UP0 ;  /* 0x000000ff2f00728c */ /* 0x000fe4000c722270 */
[----:B------:R-:W-:-:S04]  /*0540*/  USEL UR44, URZ, 0x1, UP0 ;  /* 0x00000001ff2c7887 */ /* 0x000fc80008000000 */
[----:B------:R-:W-:Y:S02]  /*0550*/  PLOP3.LUT P3, PT, P0, PT, UP1, 0x80, 0x8 ;  /* 0x000000000008781c */ /* 0x000fe4000076f018 */
[----:B---3--:R-:W-:-:S13]  /*0560*/  ISETP.NE.AND P1, PT, R0, RZ, PT ;  /* 0x000000ff0000720c */ /* 0x008fda0003f25270 */
[----:B------:R-:W-:Y:S05]  /*0570*/  @P1 BRA `(.L_x_9) ;  /* 0x00000000005c1947 */ /* 0x000fea0003800000 */
[----:B------:R-:W-:Y:S01]  /*0580*/  UMOV UR4, 0x400 ;  /* 0x0000040000047882 */ /* 0x000fe20000000000 */
[----:B------:R-:W-:Y:S01]  /*0590*/  UMOV UR8, 0x1 ;  /* 0x0000000100087882 */ /* 0x000fe20000000000 */
[----:B------:R-:W-:Y:S01]  /*05a0*/  UMOV UR6, 0x3 ;  /* 0x0000000300067882 */ /* 0x000fe20000000000 */
[----:B------:R-:W-:Y:S02]  /*05b0*/  ULEA UR4, UR45, UR4, 0x18 ;  /* 0x000000042d047291 */ /* 0x000fe4000f8ec0ff */
[----:B------:R-:W-:-:S04]  /*05c0*/  UIADD3 UR8, UPT, UPT, -UR8, 0x100000, URZ ;  /* 0x0010000008087890 */ /* 0x000fc8000fffe1ff */
[----:B------:R-:W-:Y:S02]  /*05d0*/  USHF.L.U32 UR9, UR8, 0xb, URZ ;  /* 0x0000000b08097899 */ /* 0x000fe400080006ff */
[----:B------:R-:W-:Y:S02]  /*05e0*/  USHF.L.U32 UR8, UR8, 0x1, URZ ;  /* 0x0000000108087899 */ /* 0x000fe400080006ff */
[----:B------:R-:W-:-:S04]  /*05f0*/  UIADD3 UR6, UPT, UPT, -UR6, 0x100000, URZ ;  /* 0x0010000006067890 */ /* 0x000fc8000fffe1ff */
[----:B------:R-:W-:Y:S02]  /*0600*/  USHF.L.U32 UR7, UR6, 0xb, URZ ;  /* 0x0000000b06077899 */ /* 0x000fe400080006ff */
[----:B------:R-:W-:Y:S01]  /*0610*/  USHF.L.U32 UR6, UR6, 0x1, URZ ;  /* 0x0000000106067899 */ /* 0x000fe200080006ff */
[----:B------:R-:W-:Y:S01]  /*0620*/  ELECT P1, URZ, PT ;  /* 0x0000000000ff782f */ /* 0x000fe20003820000 */
[----:B------:R-:W3:Y:S02]  /*0630*/  FENCE.VIEW.ASYNC.S ;  /* 0x00000000000073c6 */ /* 0x000ee40000000000 */
[----:B---3--:R3:W4:Y:S08]  /*0640*/  SYNCS.EXCH.64 URZ, [UR4], UR8 ;  /* 0x0000000804ff75b2 */ /* 0x0087300008000100 */
[----:B------:R3:W1:Y:S01]  /*0650*/  SYNCS.EXCH.64 URZ, [UR4+0x28], UR6 ;  /* 0x0000280604ff75b2 */ /* 0x0006620008000100 */
        /* <DEDUP_REMOVED lines=8> */
[----:B------:R-:W-:Y:S01]  /*06e0*/  NOP ;  /* 0x0000000000007918 */ /* 0x000fe20000000000 */
.L_x_9:
[----:B------:R-:W2:Y:S01]  /*06f0*/  SHFL.IDX PT, R0, R163, RZ, 0x1f ;  /* 0x00001fffa3007589 */ /* 0x000ea200000e0000 */
[----:B------:R-:W-:Y:S01]  /*0700*/  NOP ;  /* 0x0000000000007918 */ /* 0x000fe20000000000 */
[----:B--2---:R-:W-:-:S13]  /*0710*/  ISETP.NE.AND P1, PT, R0, 0x1, PT ;  /* 0x000000010000780c */ /* 0x004fda0003f25270 */
[----:B------:R-:W-:Y:S05]  /*0720*/  @P1 BRA `(.L_x_10) ;  /* 0x0000000000541947 */ /* 0x000fea0003800000 */
[----:B---3--:R-:W-:Y:S01]  /*0730*/  UMOV UR4, 0x400 ;  /* 0x0000040000047882 */ /* 0x008fe20000000000 */
        /* <DEDUP_REMOVED lines=10> */
[----:B------:R-:W2:Y:S02]  /*07e0*/  FENCE.VIEW.ASYNC.S ;  /* 0x00000000000073c6 */ /* 0x000ea40000000000 */
[----:B--2---:R2:W3:Y:S08]  /*07f0*/  SYNCS.EXCH.64 URZ, [UR4+0x50], UR8 ;  /* 0x0000500804ff75b2 */ /* 0x0044f00008000100 */
        /* <DEDUP_REMOVED lines=8> */
.L_x_10:
[----:B------:R-:W4:Y:S01]  /*0880*/  SHFL.IDX PT, R0, R163, RZ, 0x1f ;  /* 0x00001fffa3007589 */ /* 0x000f2200000e0000 */
[----:B------:R-:W-:Y:S01]  /*0890*/  NOP ;  /* 0x0000000000007918 */ /* 0x000fe20000000000 */
[----:B----4-:R-:W-:-:S13]  /*08a0*/  ISETP.NE.AND P1, PT, R0, 0x3, PT ;  /* 0x000000030000780c */ /* 0x010fda0003f25270 */
[----:B------:R-:W-:Y:S05]  /*08b0*/  @P1 BRA `(.L_x_11) ;  /* 0x00000000002c1947 */ /* 0x000fea0003800000 */
[----:B--23--:R-:W-:Y:S01]  /*08c0*/  UMOV UR6, 0x400 ;  /* 0x0000040000067882 */ /* 0x00cfe20000000000 */
[----:B------:R-:W-:Y:S01]  /*08d0*/  UMOV UR4, 0x20 ;  /* 0x0000002000047882 */ /* 0x000fe20000000000 */
[----:B------:R-:W-:Y:S02]  /*08e0*/  ULEA UR6, UR45, UR6, 0x18 ;  /* 0x000000062d067291 */ /* 0x000fe4000f8ec0ff */
[----:B------:R-:W-:-:S04]  /*08f0*/  UIADD3 UR4, UPT, UPT, -UR4, 0x100000, URZ ;  /* 0x0010000004047890 */ /* 0x000fc8000fffe1ff */
[----:B------:R-:W-:Y:S02]  /*0900*/  USHF.L.U32 UR5, UR4, 0xb, URZ ;  /* 0x0000000b04057899 */ /* 0x000fe400080006ff */
[----:B------:R-:W-:Y:S01]  /*0910*/  USHF.L.U32 UR4, UR4, 0x1, URZ ;  /* 0x0000000104047899 */ /* 0x000fe200080006ff */
[----:B------:R-:W-:Y:S01]  /*0920*/  ELECT P1, URZ, PT ;  /* 0x0000000000ff782f */ /* 0x000fe20003820000 */
[----:B------:R-:W2:Y:S10]  /*0930*/  FENCE.VIEW.ASYNC.S ;  /* 0x00000000000073c6 */ /* 0x000eb40000000000 */
[----:B--2---:R4:W2:Y:S01]  /*0940*/  SYNCS.EXCH.64 URZ, [UR6+0x90], UR4 ;  /* 0x0000900406ff75b2 */ /* 0x0048a20008000100 */
[----:B------:R4:W3:Y:S02]  /*0950*/  SYNCS.EXCH.64 URZ, [UR6+0x98], UR4 ;  /* 0x0000980406ff75b2 */ /* 0x0008e40008000100 */
[----:B----4-:R-:W-:Y:S01]  /*0960*/  NOP ;  /* 0x0000000000007918 */ /* 0x010fe20000000000 */
.L_x_11:
[----:B------:R-:W4:Y:S01]  /*0970*/  SHFL.IDX PT, R0, R163, RZ, 0x1f ;  /* 0x00001fffa3007589 */ /* 0x000f2200000e0000 */
[----:B------:R-:W-:Y:S01]  /*0980*/  NOP ;  /* 0x0000000000007918 */ /* 0x000fe20000000000 */
[----:B----4-:R-:W-:-:S13]  /*0990*/  ISETP.NE.AND P1, PT, R0, 0x4, PT ;  /* 0x000000040000780c */ /* 0x010fda0003f25270 */
[----:B------:R-:W-:Y:S05]  /*09a0*/  @P1 BRA `(.L_x_12) ;  /* 0x0000000000481947 */ /* 0x000fea0003800000 */
[----:B--23--:R-:W-:Y:S01]  /*09b0*/  UMOV UR4, 0x720 ;  /* 0x0000072000047882 */ /* 0x00cfe20000000000 */
[----:B------:R-:W-:Y:S01]  /*09c0*/  UMOV UR6, 0x400 ;  /* 0x0000040000067882 */ /* 0x000fe20000000000 */
[----:B------:R-:W-:Y:S01]  /*09d0*/  USEL UR4, UR4, 0x620, UP5 ;  /* 0x0000062004047887 */ /* 0x000fe2000a800000 */
        /* <DEDUP_REMOVED lines=10> */
[----:B--2---:R4:W2:Y:S08]  /*0a80*/  SYNCS.EXCH.64 URZ, [UR6+0xa0], UR8 ;  /* 0x0000a00806ff75b2 */ /* 0x0048b00008000100 */
[----:B------:R4:W3:Y:S01]  /*0a90*/  SYNCS.EXCH.64 URZ, [UR6+0xb0], UR4 ;  /* 0x0000b00406ff75b2 */ /* 0x0008e20008000100 */
[----:B------:R4:W1:Y:S01]  /*0aa0*/  SYNCS.EXCH.64 URZ, [UR6+0xa8], UR8 ;  /* 0x0000a80806ff75b2 */ /* 0x0008620008000100 */
[----:B------:R4:W1:Y:S02]  /*0ab0*/  SYNCS.EXCH.64 URZ, [UR6+0xb8], UR4 ;  /* 0x0000b80406ff75b2 */ /* 0x0008640008000100 */
[----:B----4-:R-:W-:Y:S01]  /*0ac0*/  NOP ;  /* 0x0000000000007918 */ /* 0x010fe20000000000 */
.L_x_12:
[----:B------:R-:W4:Y:S01]  /*0ad0*/  SHFL.IDX PT, R0, R163, RZ, 0x1f ;  /* 0x00001fffa3007589 */ /* 0x000f2200000e0000 */
[----:B------:R-:W-:Y:S01]  /*0ae0*/  NOP ;  /* 0x0000000000007918 */ /* 0x000fe20000000000 */
[----:B----4-:R-:W-:-:S13]  /*0af0*/  ISETP.NE.AND P1, PT, R0, 0x5, PT ;  /* 0x000000050000780c */ /* 0x010fda0003f25270 */
[----:B------:R-:W-:Y:S05]  /*0b00*/  @P1 BRA `(.L_x_13) ;  /* 0x0000000000441947 */ /* 0x000fea0003800000 */
[----:B--23--:R-:W-:Y:S01]  /*0b10*/  UMOV UR4, 0x400 ;  /* 0x0000040000047882 */ /* 0x00cfe20000000000 */
        /* <DEDUP_REMOVED lines=16> */
.L_x_13:
[----:B------:R-:W4:Y:S01]  /*0c20*/  SHFL.IDX PT, R0, R163, RZ, 0x1f ;  /* 0x00001fffa3007589 */ /* 0x000f2200000e0000 */
[----:B------:R-:W-:Y:S01]  /*0c30*/  ISETP.NE.OR P0, PT, RZ, UR25, !P0 ;  /* 0x00000019ff007c0c */ /* 0x000fe2000c705670 */
        /* <DEDUP_REMOVED lines=12> */
[----:B------:R4:W3:Y:S01]  /*0d00*/  SYNCS.EXCH.64 URZ, [UR4+0xf0], UR6 ;  /* 0x0000f00604ff75b2 */ /* 0x0008e20008000100 */
[----:B------:R4:W1:Y:S01]  /*0d10*/  SYNCS.EXCH.64 URZ, [UR4+0xe8], UR6 ;  /* 0x0000e80604ff75b2 */ /* 0x0008620008000100 */
[----:B------:R4:W1:Y:S02]  /*0d20*/  SYNCS.EXCH.64 URZ, [UR4+0xf8], UR6 ;  /* 0x0000f80604ff75b2 */ /* 0x0008640008000100 */
[----:B----4-:R-:W-:Y:S01]  /*0d30*/  NOP ;  /* 0x0000000000007918 */ /* 0x010fe20000000000 */
.L_x_14:
[----:B------:R-:W-:Y:S01]  /*0d40*/  VOTEU.ALL UP0, P0 ;  /* 0x0000000000ff7886 */ /* 0x000fe20000000000 */
[----:B--23--:R-:W-:Y:S01]  /*0d50*/  UMOV UR4, 0x20 ;  /* 0x0000002000047882 */ /* 0x00cfe20000000000 */
[----:B------:R-:W2:Y:S01]  /*0d60*/  LDCU UR33, c[0x0][0x36c] ;  /* 0x00006d80ff2177ac */ /* 0x000ea20008000800 */
[----:B------:R-:W-:Y:S01]  /*0d70*/  NOP ;  /* 0x0000000000007918 */ /* 0x000fe20000000000 */
[----:B------:R-:W-:Y:S01]  /*0d80*/  LOP3.LUT R0, R174, 0x1f, RZ, 0xc0, !PT ;  /* 0x0000001fae007812 */ /* 0x000fe200078ec0ff */
[----:B------:R-:W-:Y:S01]  /*0d90*/  @!UP0 UMOV UR6, 0x400 ;  /* 0x0000040000068882 */ /* 0x000fe20000000000 */
[----:B------:R-:W-:-:S04]  /*0da0*/  @!UP0 UIADD3 UR4, UPT, UPT, -UR4, 0x100000, URZ ;  /* 0x0010000004048890 */ /* 0x000fc8000fffe1ff */
[----:B------:R-:W-:Y:S02]  /*0db0*/  @!UP0 USHF.L.U32 UR5, UR4, 0xb, URZ ;  /* 0x0000000b04058899 */ /* 0x000fe400080006ff */
[----:B------:R-:W-:Y:S02]  /*0dc0*/  @!UP0 USHF.L.U32 UR4, UR4, 0x1, URZ ;  /* 0x0000000104048899 */ /* 0x000fe400080006ff */
[----:B------:R-:W-:Y:S01]  /*0dd0*/  @!UP0 ULEA UR6, UR45, UR6, 0x18 ;  /* 0x000000062d068291 */ /* 0x000fe2000f8ec0ff */
[----:B------:R-:W-:Y:S01]  /*0de0*/  VOTEU.ALL UP0, P0 ;  /* 0x0000000000ff7886 */ /* 0x000fe20000000000 */
[----:B------:R-:W-:Y:S02]  /*0df0*/  UISETP.NE.AND UP6, UPT, UR25, URZ, UPT ;  /* 0x000000ff1900728c */ /* 0x000fe4000bfc5270 */
[----:B--2---:R-:W-:Y:S01]  /*0e00*/  UISETP.EQ.U32.AND UP1, UPT, UR33, 0x1, UPT ;  /* 0x000000012100788c */ /* 0x004fe2000bf22070 */
[----:B------:R-:W2:Y:S07]  /*0e10*/  FENCE.VIEW.ASYNC.S ;  /* 0x00000000000073c6 */ /* 0x000eae0000000000 */
[----:B--2---:R2:W3:Y:S01]  /*0e20*/  @!UP0 SYNCS.EXCH.64 URZ, [UR6+0x100], UR4 ;  /* 0x0001000406ff85b2 */ /* 0x0044e20008000100 */
[----:B------:R-:W-:Y:S05]  /*0e30*/  BRA.U !UP1, `(.L_x_15) ;  /* 0x0000000109087547 */ /* 0x000fea000b800000 */
[----:B-1-3--:R-:W-:Y:S01]  /*0e40*/  UCGABAR_ARV ;  /* 0x00000000000079c7 */ /* 0x00afe20008000000 */
[----:B------:R-:W-:Y:S05]  /*0e50*/  BRA `(.L_x_16) ;  /* 0x0000000000047947 */ /* 0x000fea0003800000 */
.L_x_15:
[----:B-1-3--:R-:W-:Y:S01]  /*0e60*/  NOP ;  /* 0x0000000000007918 */ /* 0x00afe20000000000 */
.L_x_16:
[----:B------:R-:W1:Y:S01]  /*0e70*/  S2UR UR20, SR_CTAID.Y ;  /* 0x00000000001479c3 */ /* 0x000e620000002600 */
[----:B------:R-:W-:-:S05]  /*0e80*/  CS2R.32 R164, SR_CgaSize ;  /* 0x0000000000a47805 */ /* 0x000fca0000008a00 */
[----:B------:R-:W-:-:S05]  /*0e90*/  IMAD R164, R164, -0xa0, RZ ;  /* 0xffffff60a4a47824 */ /* 0x000fca00078e02ff */
[----:B--2---:R-:W-:-:S14]  /*0ea0*/  R2UR UR4, R164 ;  /* 0x00000000a40472ca */ /* 0x004fdc00000e0000 */
[----:B------:R-:W2:Y:S01]  /*0eb0*/  LDCU UR4, c[0x0][UR4+0x2b4] ;  /* 0x00005680040477ac */ /* 0x000ea20008000800 */
[----:B------:R-:W-:-:S05]  /*0ec0*/  CS2R.32 R164, SR_CgaSize ;  /* 0x0000000000a47805 */ /* 0x000fca0000008a00 */
[----:B------:R-:W-:-:S05]  /*0ed0*/  IMAD R164, R164, -0xa0, RZ ;  /* 0xffffff60a4a47824 */ /* 0x000fca00078e02ff */
[----:B------:R-:W-:-:S14]  /*0ee0*/  R2UR UR5, R164 ;  /* 0x00000000a40572ca */ /* 0x000fdc00000e0000 */
[----:B------:R-:W3:Y:S01]  /*0ef0*/  LDCU UR5, c[0x0][UR5+0x2b0] ;  /* 0x00005600050577ac */ /* 0x000ee20008000800 */
[----:B------:R-:W4:Y:S01]  /*0f00*/  S2UR UR31, SR_CTAID.X ;  /* 0x00000000001f79c3 */ /* 0x000f220000002500 */
[----:B------:R-:W-:-:S05]  /*0f10*/  CS2R.32 R164, SR_CgaSize ;  /* 0x0000000000a47805 */ /* 0x000fca0000008a00 */
[----:B------:R-:W-:-:S05]  /*0f20*/  IMAD R164, R164, -0xa0, RZ ;  /* 0xffffff60a4a47824 */ /* 0x000fca00078e02ff */
[----:B------:R-:W-:-:S14]  /*0f30*/  R2UR UR8, R164 ;  /* 0x00000000a40872ca */ /* 0x000fdc00000e0000 */
[----:B------:R-:W3:Y:S01]  /*0f40*/  LDCU UR8, c[0x0][UR8+0x2a4] ;  /* 0x00005480080877ac */ /* 0x000ee20008000800 */
[----:B------:R-:W-:-:S05]  /*0f50*/  CS2R.32 R164, SR_CgaSize ;  /* 0x0000000000a47805 */ /* 0x000fca0000008a00 */
[----:B------:R-:W-:-:S05]  /*0f60*/  IMAD R164, R164, -0xa0, RZ ;  /* 0xffffff60a4a47824 */ /* 0x000fca00078e02ff */
[----:B------:R-:W-:-:S14]  /*0f70*/  R2UR UR61, R164 ;  /* 0x00000000a43d72ca */ /* 0x000fdc00000e0000 */
[----:B------:R-:W3:Y:S01]  /*0f80*/  LDCU UR61, c[0x0][UR61+0x2a0] ;  /* 0x000054003d3d77ac */ /* 0x000ee20008000800 */
[----:B------:R-:W-:Y:S02]  /*0f90*/  USHF.R.U32.HI UR12, URZ, 0x1, UR45 ;  /* 0x00000001ff0c7899 */ /* 0x000fe4000801162d */
[----:B------:R-:W-:Y:S02]  /*0fa0*/  USHF.R.U32.HI UR11, URZ, 0x2, UR45 ;  /* 0x00000002ff0b7899 */ /* 0x000fe4000801162d */
[----:B------:R-:W-:Y:S02]  /*0fb0*/  USHF.L.U32 UR27, UR45, 0xb, URZ ;  /* 0x0000000b2d1b7899 */ /* 0x000fe400080006ff */
[----:B------:R-:W-:Y:S01]  /*0fc0*/  USHF.L.U32 UR26, UR45, 0xc, URZ ;  /* 0x0000000c2d1a7899 */ /* 0x000fe200080006ff */
[----:B-1----:R-:W-:Y:S01]  /*0fd0*/  I2FP.F32.U32 R2, UR20 ;  /* 0x0000001400027c45 */ /* 0x002fe20008201000 */
[----:B------:R-:W1:Y:S04]  /*0fe0*/  LDCU UR28, c[0x0][0xb24] ;  /* 0x00016480ff1c77ac */ /* 0x000e680008000800 */
[----:B--2---:R-:W-:Y:S01]  /*0ff0*/  FMUL R2, R2, UR4 ;  /* 0x0000000402027c20 */ /* 0x004fe20008400000 */
[----:B------:R-:W-:Y:S01]  /*1000*/  ULOP3.LUT UR4, UR47, 0x4, UR45, 0xf8, !UPT ;  /* 0x000000042f047892 */ /* 0x000fe2000f8ef82d */
[----:B----4-:R-:W-:Y:S01]  /*1010*/  I2FP.F32.U32 R3, UR31 ;  /* 0x0000001f00037c45 */ /* 0x010fe20008201000 */
[----:B------:R-:W2:Y:S03]  /*1020*/  LDCU UR42, c[0x0][0xb24] ;  /* 0x00016480ff2a77ac */ /* 0x000ea60008000800 */
[----:B------:R-:W4:Y:S01]  /*1030*/  F2I.U32.TRUNC.NTZ R2, R2 ;  /* 0x0000000200027305 */ /* 0x000f22000020f000 */
[----:B---3--:R-:W-:Y:S01]  /*1040*/  FMUL R3, R3, UR5 ;  /* 0x0000000503037c20 */ /* 0x008fe20008400000 */
[----:B------:R-:W-:-:S02]  /*1050*/  UISETP.GT.U32.AND UP0, UPT, UR4, 0xffff, UPT ;  /* 0x0000ffff0400788c */ /* 0x000fc4000bf04070 */
[----:B------:R-:W-:Y:S02]  /*1060*/  ULOP3.LUT UR5, UR45, 0x3, URZ, 0xc0, !UPT ;  /* 0x000000032d057892 */ /* 0x000fe4000f8ec0ff */
[----:B------:R-:W-:Y:S02]  /*1070*/  USEL UR21, UR4, 0xffff, !UP0 ;  /* 0x0000ffff04157887 */ /* 0x000fe4000c000000 */
[----:B------:R-:W3:Y:S01]  /*1080*/  F2I.U32.TRUNC.NTZ R3, R3 ;  /* 0x0000000300037305 */ /* 0x000ee2000020f000 */
[----:B------:R-:W-:Y:S01]  /*1090*/  UISETP.GT.U32.AND UP1, UPT, UR5, 0xffff, UPT ;  /* 0x0000ffff0500788c */ /* 0x000fe2000bf24070 */
[----:B------:R-:W1:Y:S01]  /*10a0*/  LDCU UR32, c[0x0][0xb30] ;  /* 0x00016600ff2077ac */ /* 0x000e620008000800 */
[----:B----4-:R-:W-:Y:S02]  /*10b0*/  R2UR UR7, R2 ;  /* 0x00000000020772ca */ /* 0x010fe400000e0000 */
[----:B------:R-:W-:Y:S01]  /*10c0*/  USEL UR24, UR5, 0xffff, !UP1 ;  /* 0x0000ffff05187887 */ /* 0x000fe2000c800000 */
[----:B------:R-:W-:Y:S01]  /*10d0*/  PRMT R2, RZ, 0x7610, R2 ;  /* 0x00007610ff027816 */ /* 0x000fe20000000002 */
[----:B------:R-:W-:Y:S01]  /*10e0*/  UMOV UR13, 0x11 ;  /* 0x00000011000d7882 */ /* 0x000fe20000000000 */
[----:B------:R-:W-:Y:S01]  /*10f0*/  UMOV UR14, 0x5 ;  /* 0x00000005000e7882 */ /* 0x000fe20000000000 */
[----:B---3--:R-:W-:-:S02]  /*1100*/  R2UR UR6, R3 ;  /* 0x00000000030672ca */ /* 0x008fc400000e0000 */
[----:B------:R-:W-:-:S05]  /*1110*/  PRMT R3, RZ, 0x7610, R3 ;  /* 0x00007610ff037816 */ /* 0x000fca0000000003 */
[----:B------:R-:W-:-:S04]  /*1120*/  UIADD3 UR4, UPT, UPT, -UR7, URZ, URZ ;  /* 0x000000ff07047290 */ /* 0x000fc8000fffe1ff */
[----:B------:R-:W-:Y:S02]  /*1130*/  UIMAD UR4, UR8, UR4, UR20 ;  /* 0x00000004080472a4 */ /* 0x000fe4000f8e0214 */
[----:B------:R-:W-:-:S04]  /*1140*/  UIADD3 UR5, UPT, UPT, -UR6, URZ, URZ ;  /* 0x000000ff06057290 */ /* 0x000fc8000fffe1ff */
[----:B------:R-:W-:Y:S01]  /*1150*/  IMAD.U32 R164, RZ, RZ, UR4 ;  /* 0x00000004ffa47e24 */ /* 0x000fe2000f8e00ff */
[----:B------:R-:W-:Y:S01]  /*1160*/  UIMAD UR61, UR61, UR5, UR31 ;  /* 0x000000053d3d72a4 */ /* 0x000fe2000f8e021f */
[----:B-12---:R-:W-:Y:S11]  /*1170*/  BRA.U UP6, `(.L_x_17) ;  /* 0x0000000106687547 */ /* 0x006ff6000b800000 */
[----:B------:R-:W-:Y:S01]  /*1180*/  R2UR UR15, R164 ;  /* 0x00000000a40f72ca */ /* 0x000fe200000e0000 */
[----:B------:R-:W-:Y:S02]  /*1190*/  ULOP3.LUT UR4, UR61, 0x2, URZ, 0x3c, !UPT ;  /* 0x000000023d047892 */ /* 0x000fe4000f8e3cff */
[----:B------:R-:W-:-:S10]  /*11a0*/  ULOP3.LUT UR10, UR61, 0xfffffffe, URZ, 0xc0, !UPT ;  /* 0xfffffffe3d0a7892 */ /* 0x000fd4000f8ec0ff */
[----:B------:R-:W-:Y:S02]  /*11b0*/  UISETP.NE.AND UP0, UPT, UR15, URZ, UPT ;  /* 0x000000ff0f00728c */ /* 0x000fe4000bf05270 */
[----:B------:R-:W-:Y:S02]  /*11c0*/  UISETP.NE.AND UP2, UPT, UR15, 0x1, UPT ;  /* 0x000000010f00788c */ /* 0x000fe4000bf45270 */
[----:B------:R-:W-:Y:S02]  /*11d0*/  UISETP.GT.U32.AND UP4, UPT, UR61, 0x1, UP0 ;  /* 0x000000013d00788c */ /* 0x000fe40008784070 */
[----:B------:R-:W-:Y:S02]  /*11e0*/  UISETP.GT.U32.AND UP3, UPT, UR61, 0x1, UP2 ;  /* 0x000000013d00788c */ /* 0x000fe40009764070 */
[----:B------:R-:W-:Y:S02]  /*11f0*/  UISETP.GT.U32.AND UP1, UPT, UR4, 0x1, UP0 ;  /* 0x000000010400788c */ /* 0x000fe40008724070 */
[----:B------:R-:W-:-:S02]  /*1200*/  UISETP.GT.U32.AND UP0, UPT, UR4, 0x1, UP2 ;  /* 0x000000010400788c */ /* 0x000fc40009704070 */
[----:B------:R-:W-:Y:S02]  /*1210*/  USEL UR6, URZ, 0x1, UP4 ;  /* 0x00000001ff067887 */ /* 0x000fe4000a000000 */
[----:B------:R-:W-:Y:S02]  /*1220*/  USEL UR5, URZ, 0x10, UP3 ;  /* 0x00000010ff057887 */ /* 0x000fe40009800000 */
[----:B------:R-:W-:Y:S02]  /*1230*/  USEL UR4, URZ, 0x2, UP4 ;  /* 0x00000002ff047887 */ /* 0x000fe4000a000000 */
[----:B------:R-:W-:Y:S02]  /*1240*/  USEL UR9, URZ, 0x20, UP3 ;  /* 0x00000020ff097887 */ /* 0x000fe40009800000 */
[----:B------:R-:W-:Y:S02]  /*1250*/  USEL UR8, URZ, 0x4, UP1 ;  /* 0x00000004ff087887 */ /* 0x000fe40008800000 */
[----:B------:R-:W-:-:S02]  /*1260*/  UIADD3 UR4, UPT, UPT, UR4, UR5, UR6 ;  /* 0x0000000504047290 */ /* 0x000fc4000fffe006 */
[----:B------:R-:W-:Y:S02]  /*1270*/  USEL UR6, URZ, 0x8, UP1 ;  /* 0x00000008ff067887 */ /* 0x000fe40008800000 */
[----:B------:R-:W-:Y:S02]  /*1280*/  USEL UR7, URZ, 0x40, UP0 ;  /* 0x00000040ff077887 */ /* 0x000fe40008000000 */
[----:B------:R-:W-:Y:S02]  /*1290*/  UIADD3 UR5, UPT, UPT, UR8, UR9, UR4 ;  /* 0x0000000908057290 */ /* 0x000fe4000fffe004 */
[----:B------:R-:W-:Y:S02]  /*12a0*/  ULEA UR4, UR15, UR10, 0x2 ;  /* 0x0000000a0f047291 */ /* 0x000fe4000f8e10ff */
[----:B------:R-:W-:Y:S02]  /*12b0*/  USEL UR8, URZ, 0x80, UP0 ;  /* 0x00000080ff087887 */ /* 0x000fe40008000000 */
[----:B------:R-:W-:-:S03]  /*12c0*/  UIADD3 UR5, UPT, UPT, UR6, UR7, UR5 ;  /* 0x0000000706057290 */ /* 0x000fc6000fffe005 */
[----:B------:R-:W-:Y:S01]  /*12d0*/  UMOV UR6, 0x3 ;  /* 0x0000000300067882 */ /* 0x000fe20000000000 */
[----:B------:R-:W-:Y:S02]  /*12e0*/  UIADD3 UR5, UPT, UPT, UR5, UR8, URZ ;  /* 0x0000000805057290 */ /* 0x000fe4000fffe0ff */
[----:B------:R-:W-:-:S04]  /*12f0*/  USHF.L.U32 UR4, UR6, UR4, URZ ;  /* 0x0000000406047299 */ /* 0x000fc800080006ff */
[----:B------:R-:W-:Y:S02]  /*1300*/  MOV R3, UR5 ;  /* 0x0000000500037c02 */ /* 0x000fe40008000f00 */
[----:B------:R-:W-:-:S07]  /*1310*/  IMAD.U32 R2, RZ, RZ, UR4 ;  /* 0x00000004ff027e24 */ /* 0x000fce000f8e00ff */
.L_x_17:
[----:B------:R-:W1:Y:S01]  /*1320*/  S2UR UR36, SR_CTAID.Z ;  /* 0x00000000002479c3 */ /* 0x000e620000002700 */
[----:B------:R-:W-:Y:S02]  /*1330*/  UISETP.GE.AND UP0, UPT, UR28, 0x1, UPT ;  /* 0x000000011c00788c */ /* 0x000fe4000bf06270 */
[----:B------:R-:W-:Y:S02]  /*1340*/  ULOP3.LUT UR24, UR24, 0xffff, URZ, 0xc0, !UPT ;  /* 0x0000ffff18187892 */ /* 0x000fe4000f8ec0ff */
[----:B------:R-:W-:Y:S02]  /*1350*/  ULOP3.LUT UR21, UR21, 0xffff, URZ, 0xc0, !UPT ;  /* 0x0000ffff15157892 */ /* 0x000fe4000f8ec0ff */
[----:B------:R-:W-:Y:S02]  /*1360*/  UISETP.NE.AND UP3, UPT, UR25, 0x2, UPT ;  /* 0x000000021900788c */ /* 0x000fe4000bf65270 */
[----:B------:R-:W-:Y:S02]  /*1370*/  ULOP3.LUT UR48, UR12, 0x1, URZ, 0xc0, !UPT ;  /* 0x000000010c307892 */ /* 0x000fe4000f8ec0ff */
[----:B------:R-:W-:-:S02]  /*1380*/  ULOP3.LUT UR29, UR11, 0x1, URZ, 0xc0, !UPT ;  /* 0x000000010b1d7892 */ /* 0x000fc4000f8ec0ff */
[----:B------:R-:W-:Y:S02]  /*1390*/  ULOP3.LUT UR27, UR27, 0x2000, URZ, 0xc0, !UPT ;  /* 0x000020001b1b7892 */ /* 0x000fe4000f8ec0ff */
[----:B------:R-:W-:Y:S02]  /*13a0*/  ULOP3.LUT UR26, UR26, 0x2000, URZ, 0xc0, !UPT ;  /* 0x000020001a1a7892 */ /* 0x000fe4000f8ec0ff */
[----:B------:R-:W-:Y:S02]  /*13b0*/  USHF.L.U32 UR24, UR13, UR24, URZ ;  /* 0x000000180d187299 */ /* 0x000fe400080006ff */
[----:B------:R-:W-:Y:S01]  /*13c0*/  USHF.L.U32 UR21, UR14, UR21, URZ ;  /* 0x000000150e157299 */ /* 0x000fe200080006ff */
[----:B------:R-:W-:Y:S01]  /*13d0*/  UMOV UR16, UR31 ;  /* 0x0000001f00107c82 */ /* 0x000fe20008000000 */
[----:B------:R-:W-:Y:S10]  /*13e0*/  BRA.U !UP0, `(.L_x_18) ;  /* 0x0000000108d47547 */ /* 0x000ff4000b800000 */
[----:B------:R-:W2:Y:S01]  /*13f0*/  LDCU.128 UR12, c[0x0][0xb10] ;  /* 0x00016200ff0c77ac */ /* 0x000ea20008000c00 */
[----:B------:R-:W3:Y:S01]  /*1400*/  LDCU UR6, c[0x0][0x370] ;  /* 0x00006e00ff0677ac */ /* 0x000ee20008000800 */
[----:B------:R-:W4:Y:S01]  /*1410*/  LDCU UR5, c[0x0][0x374] ;  /* 0x00006e80ff0577ac */ /* 0x000f220008000800 */
[----:B------:R-:W1:Y:S01]  /*1420*/  LDCU UR30, c[0x0][0xb0c] ;  /* 0x00016180ff1e77ac */ /* 0x000e620008000800 */
[----:B------:R-:W1:Y:S01]  /*1430*/  LDCU UR4, c[0x0][0xb20] ;  /* 0x00016400ff0477ac */ /* 0x000e620008000800 */
[----:B------:R-:W1:Y:S01]  /*1440*/  LDCU.64 UR8, c[0x0][0xb28] ;  /* 0x00016500ff0877ac */ /* 0x000e620008000a00 */
[----:B--2---:R-:W-:Y:S02]  /*1450*/  UISETP.NE.AND UP0, UPT, UR14, 0x1, UPT ;  /* 0x000000010e00788c */ /* 0x004fe4000bf05270 */
[----:B----4-:R-:W-:Y:S02]  /*1460*/  UIMAD.WIDE.U32 UR10, UR5, UR15, URZ ;  /* 0x0000000f050a72a5 */ /* 0x010fe4000f8e00ff */
[----:B---3--:R-:W-:-:S02]  /*1470*/  UIMAD.WIDE.U32 UR18, UR6, UR12, URZ ;  /* 0x0000000c061272a5 */ /* 0x008fc4000f8e00ff */
[----:B-1----:R-:W-:Y:S02]  /*1480*/  UISETP.NE.AND UP1, UPT, UR30, 0x1, UPT ;  /* 0x000000011e00788c */ /* 0x002fe4000bf25270 */
[----:B------:R-:W-:Y:S01]  /*1490*/  UISETP.NE.AND UP2, UPT, UR28, 0x1, UPT ;  /* 0x000000011c00788c */ /* 0x000fe2000bf45270 */
[----:B------:R-:W-:Y:S02]  /*14a0*/  UMOV UR10, UR11 ;  /* 0x0000000b000a7c82 */ /* 0x000fe40008000000 */
[----:B------:R-:W-:Y:S01]  /*14b0*/  UMOV UR18, UR19 ;  /* 0x0000001300127c82 */ /* 0x000fe20008000000 */
[----:B------:R-:W-:Y:S02]  /*14c0*/  @UP0 USHF.R.U32.HI UR5, URZ, UR4, UR10 ;  /* 0x00000004ff050299 */ /* 0x000fe4000801160a */
[----:B------:R-:W-:Y:S02]  /*14d0*/  UIMAD.WIDE.U32 UR22, UR20, UR15, URZ ;  /* 0x0000000f141672a5 */ /* 0x000fe4000f8e00ff */
[----:B------:R-:W-:-:S02]  /*14e0*/  UIMAD.WIDE.U32 UR10, UR5, UR8, URZ ;  /* 0x00000008050a72a5 */ /* 0x000fc4000f8e00ff */
[----:B------:R-:W-:Y:S02]  /*14f0*/  @UP1 USHF.R.U32.HI UR6, URZ, UR13, UR18 ;  /* 0x0000000dff061299 */ /* 0x000fe40008011612 */
[----:B------:R-:W-:Y:S02]  /*1500*/  UIMAD.WIDE.U32 UR16, UR31, UR12, URZ ;  /* 0x0000000c1f1072a5 */ /* 0x000fe4000f8e00ff */
[----:B------:R-:W-:Y:S01]  /*1510*/  UIMAD.WIDE.U32 UR18, UR6, UR8, URZ ;  /* 0x00000008061272a5 */ /* 0x000fe2000f8e00ff */
[----:B------:R-:W-:Y:S01]  /*1520*/  UMOV UR22, UR23 ;  /* 0x0000001700167c82 */ /* 0x000fe20008000000 */
[----:B------:R-:W-:Y:S01]  /*1530*/  UMOV UR10, UR11 ;  /* 0x0000000b000a7c82 */ /* 0x000fe20008000000 */
[----:B------:R-:W-:Y:S02]  /*1540*/  USHF.R.U32.HI UR22, URZ, UR4, UR22 ;  /* 0x00000004ff167299 */ /* 0x000fe40008011616 */
[----:B------:R-:W-:Y:S02]  /*1550*/  @UP2 USHF.R.U32.HI UR5, URZ, UR9, UR10 ;  /* 0x00000009ff052299 */ /* 0x000fe4000801160a */
[----:B------:R-:W-:Y:S01]  /*1560*/  UMOV UR7, UR19 ;  /* 0x0000001300077c82 */ /* 0x000fe20008000000 */
[----:B------:R-:W-:Y:S01]  /*1570*/  UMOV UR16, UR17 ;  /* 0x0000001100107c82 */ /* 0x000fe20008000000 */
[----:B------:R-:W-:-:S02]  /*1580*/  @UP2 USHF.R.U32.HI UR6, URZ, UR9, UR7 ;  /* 0x00000009ff062299 */ /* 0x000fc40008011607 */
[----:B------:R-:W-:Y:S02]  /*1590*/  USHF.R.U32.HI UR16, URZ, UR13, UR16 ;  /* 0x0000000dff107299 */ /* 0x000fe40008011610 */
[----:B------:R-:W-:Y:S02]  /*15a0*/  USEL UR4, UR20, UR22, !UP0 ;  /* 0x0000001614047287 */ /* 0x000fe4000c000000 */
[----:B------:R-:W-:Y:S02]  /*15b0*/  UIMAD UR7, UR5, UR28, URZ ;  /* 0x0000001c050772a4 */ /* 0x000fe4000f8e02ff */
[----:B------:R-:W-:Y:S02]  /*15c0*/  USEL UR5, UR31, UR16, !UP1 ;  /* 0x000000101f057287 */ /* 0x000fe4000c800000 */
[----:B------:R-:W-:Y:S02]  /*15d0*/  UIMAD UR12, UR6, UR28, URZ ;  /* 0x0000001c060c72a4 */ /* 0x000fe4000f8e02ff */
[----:B------:R-:W-:-:S02]  /*15e0*/  UISETP.GE.AND UP0, UPT, UR4, UR7, UPT ;  /* 0x000000070400728c */ /* 0x000fc4000bf06270 */
[----:B------:R-:W-:Y:S02]  /*15f0*/  UIMAD.WIDE.U32 UR10, UR4, UR8, URZ ;  /* 0x00000008040a72a5 */ /* 0x000fe4000f8e00ff */
[----:B------:R-:W-:Y:S02]  /*1600*/  UISETP.GE.OR UP0, UPT, UR5, UR12, UP0 ;  /* 0x0000000c0500728c */ /* 0x000fe40008706670 */
[----:B------:R-:W-:Y:S02]  /*1610*/  UIMAD.WIDE.U32 UR12, UR5, UR8, URZ ;  /* 0x00000008050c72a5 */ /* 0x000fe4000f8e00ff */
[----:B------:R-:W-:Y:S01]  /*1620*/  UIADD3 UR10, UPT, UPT, -UR4, URZ, URZ ;  /* 0x000000ff040a7290 */ /* 0x000fe2000fffe1ff */
[----:B------:R-:W-:Y:S01]  /*1630*/  UMOV UR8, UR11 ;  /* 0x0000000b00087c82 */ /* 0x000fe20008000000 */
[----:B------:R-:W-:Y:S02]  /*1640*/  UIADD3 UR16, UPT, UPT, -UR5, URZ, URZ ;  /* 0x000000ff05107290 */ /* 0x000fe4000fffe1ff */
[----:B------:R-:W-:-:S03]  /*1650*/  USHF.R.U32.HI UR8, URZ, UR9, UR8 ;  /* 0x00000009ff087299 */ /* 0x000fc60008011608 */
[----:B------:R-:W-:Y:S01]  /*1660*/  @!UP0 UMOV UR7, UR13 ;  /* 0x0000000d00078c82 */ /* 0x000fe20008000000 */
[----:B------:R-:W-:Y:S02]  /*1670*/  UIMAD UR20, UR14, UR10, UR20 ;  /* 0x0000000a0e1472a4 */ /* 0x000fe4000f8e0214 */
[----:B------:R-:W-:Y:S02]  /*1680*/  USEL UR8, UR4, UR8, !UP2 ;  /* 0x0000000804087287 */ /* 0x000fe4000d000000 */
[----:B------:R-:W-:Y:S02]  /*1690*/  @!UP0 USHF.R.U32.HI UR7, URZ, UR9, UR7 ;  /* 0x00000009ff078299 */ /* 0x000fe40008011607 */
[----:B------:R-:W-:Y:S02]  /*16a0*/  UIADD3 UR9, UPT, UPT, -UR8, URZ, URZ ;  /* 0x000000ff08097290 */ /* 0x000fe4000fffe1ff */
[----:B------:R-:W-:Y:S02]  /*16b0*/  @!UP0 USEL UR7, UR5, UR7, !UP2 ;  /* 0x0000000705078287 */ /* 0x000fe4000d000000 */
[----:B------:R-:W-:-:S02]  /*16c0*/  UIMAD UR9, UR28, UR9, UR4 ;  /* 0x000000091c0972a4 */ /* 0x000fc4000f8e0204 */
[----:B------:R-:W-:Y:S02]  /*16d0*/  @!UP0 UIADD3 UR8, UPT, UPT, UR8, -UR7, URZ ;  /* 0x8000000708088290 */ /* 0x000fe4000fffe0ff */
[----:B------:R-:W-:Y:S02]  /*16e0*/  @!UP0 UIMAD UR6, UR9, UR6, UR7 ;  /* 0x00000006090682a4 */ /* 0x000fe4000f8e0207 */
[----:B------:R-:W-:Y:S02]  /*16f0*/  @!UP0 UIMAD UR4, UR8, UR28, UR5 ;  /* 0x0000001c080482a4 */ /* 0x000fe4000f8e0205 */
[----:B------:R-:W-:Y:S02]  /*1700*/  UIMAD UR16, UR30, UR16, UR31 ;  /* 0x000000101e1072a4 */ /* 0x000fe4000f8e021f */
[----:B------:R-:W-:Y:S01]  /*1710*/  UIMAD UR20, UR4, UR14, UR20 ;  /* 0x0000000e041472a4 */ /* 0x000fe2000f8e0214 */
[----:B------:R-:W-:Y:S02]  /*1720*/  @!UP0 UMOV UR5, UR6 ;  /* 0x0000000600058c82 */ /* 0x000fe40008000000 */
[----:B------:R-:W-:-:S12]  /*1730*/  UIMAD UR16, UR5, UR30, UR16 ;  /* 0x0000001e051072a4 */ /* 0x000fd8000f8e0210 */
.L_x_18:
[----:B------:R-:W-:-:S09]  /*1740*/  UISETP.NE.AND UP0, UPT, UR32, 0x1, UPT ;  /* 0x000000012000788c */ /* 0x000fd2000bf05270 */
[----:B------:R-:W-:Y:S05]  /*1750*/  BRA.U UP0, `(.L_x_19) ;  /* 0x0000000100447547 */ /* 0x000fea000b800000 */
[----:B------:R-:W2:Y:S01]  /*1760*/  LDCU.128 UR8, c[0x0][0xb10] ;  /* 0x00016200ff0877ac */ /* 0x000ea20008000c00 */
[----:B------:R-:W3:Y:S01]  /*1770*/  LDCU UR12, c[0x0][0xb0c] ;  /* 0x00016180ff0c77ac */ /* 0x000ee20008000800 */
[----:B------:R-:W4:Y:S01]  /*1780*/  LDCU UR13, c[0x0][0xb20] ;  /* 0x00016400ff0d77ac */ /* 0x000f220008000800 */
[----:B--2---:R-:W-:Y:S02]  /*1790*/  UIMAD.WIDE.U32 UR6, UR16, UR8, URZ ;  /* 0x00000008100672a5 */ /* 0x004fe4000f8e00ff */
[----:B------:R-:W-:Y:S02]  /*17a0*/  UIMAD.WIDE.U32 UR4, UR20, UR11, URZ ;  /* 0x0000000b140472a5 */ /* 0x000fe4000f8e00ff */
[----:B---3--:R-:W-:Y:S02]  /*17b0*/  UISETP.NE.AND UP1, UPT, UR12, 0x1, UPT ;  /* 0x000000010c00788c */ /* 0x008fe4000bf25270 */
[----:B------:R-:W-:Y:S01]  /*17c0*/  UISETP.NE.AND UP0, UPT, UR10, 0x1, UPT ;  /* 0x000000010a00788c */ /* 0x000fe2000bf05270 */
[----:B------:R-:W-:-:S02]  /*17d0*/  UMOV UR6, UR7 ;  /* 0x0000000700067c82 */ /* 0x000fc40008000000 */
[----:B------:R-:W-:Y:S01]  /*17e0*/  UMOV UR4, UR5 ;  /* 0x0000000500047c82 */ /* 0x000fe20008000000 */
[----:B------:R-:W-:Y:S02]  /*17f0*/  USHF.R.U32.HI UR9, URZ, UR9, UR6 ;  /* 0x00000009ff097299 */ /* 0x000fe40008011606 */
[----:B----4-:R-:W-:Y:S02]  /*1800*/  USHF.R.U32.HI UR4, URZ, UR13, UR4 ;  /* 0x0000000dff047299 */ /* 0x010fe40008011604 */
[----:B------:R-:W-:Y:S02]  /*1810*/  USEL UR5, UR16, UR9, !UP1 ;  /* 0x0000000910057287 */ /* 0x000fe4000c800000 */
[----:B------:R-:W-:-:S04]  /*1820*/  USEL UR4, UR20, UR4, !UP0 ;  /* 0x0000000414047287 */ /* 0x000fc8000c000000 */
[----:B------:R-:W-:Y:S02]  /*1830*/  UIADD3 UR6, UPT, UPT, -UR4, UR5, URZ ;  /* 0x0000000504067290 */ /* 0x000fe4000fffe1ff */
[----:B------:R-:W-:Y:S02]  /*1840*/  UIADD3 UR4, UPT, UPT, UR4, -UR5, URZ ;  /* 0x8000000504047290 */ /* 0x000fe4000fffe0ff */
[----:B------:R-:W-:Y:S02]  /*1850*/  UIMAD UR20, UR6, UR10, UR20 ;  /* 0x0000000a061472a4 */ /* 0x000fe4000f8e0214 */
[----:B------:R-:W-:-:S12]  /*1860*/  UIMAD UR16, UR4, UR12, UR16 ;  /* 0x0000000c041072a4 */ /* 0x000fd8000f8e0210 */
.L_x_19:
[----:B------:R-:W-:-:S09]  /*1870*/  UISETP.EQ.U32.AND UP0, UPT, UR33, 0x1, UPT ;  /* 0x000000012100788c */ /* 0x000fd2000bf02070 */
[----:B------:R-:W-:Y:S05]  /*1880*/  BRA.U !UP0, `(.L_x_20) ;  /* 0x00000001080c7547 */ /* 0x000fea000b800000 */
[----:B------:R-:W-:Y:S01]  /*1890*/  UCGABAR_WAIT ;  /* 0x0000000000007dc7 */ /* 0x000fe20008000000 */
[----:B------:R-:W-:Y:S01]  /*18a0*/  CCTL.IVALL ;  /* 0x00000000ff00798f */ /* 0x000fe20002000000 */
[----:B------:R-:W-:Y:S05]  /*18b0*/  BRA `(.L_x_21) ;  /* 0x0000000000047947 */ /* 0x000fea0003800000 */
.L_x_20:
[----:B------:R-:W-:Y:S06]  /*18c0*/  BAR.SYNC.DEFER_BLOCKING 0x0 ;  /* 0x0000000000007b1d */ /* 0x000fec0000010000 */
.L_x_21:
[----:B------:R-:W-:Y:S05]  /*18d0*/  BRA.U UP3, `(.L_x_22) ;  /* 0x00000015031c7547 */ /* 0x000fea000b800000 */
[----:B------:R-:W2:Y:S01]  /*18e0*/  LDCU UR6, c[0x0][0x38c] ;  /* 0x00007180ff0677ac */ /* 0x000ea20008000800 */
[----:B------:R-:W-:Y:S01]  /*18f0*/  PLOP3.LUT P1, PT, PT, PT, UP5, 0x80, 0x8 ;  /* 0x000000000008781c */ /* 0x000fe20003f2f058 */
[----:B------:R-:W-:Y:S01]  /*1900*/  IMAD.MOV.U32 R12, RZ, RZ, 0x1 ;  /* 0x00000001ff0c7424 */ /* 0x000fe200078e00ff */
[----:B------:R-:W-:Y:S01]  /*1910*/  ISETP.NE.AND P2, PT, R0, RZ, P3 ;  /* 0x000000ff0000720c */ /* 0x000fe20001f45270 */
[----:B------:R-:W-:Y:S01]  /*1920*/  USHF.L.U32 UR7, UR31, 0x7, URZ ;  /* 0x000000071f077899 */ /* 0x000fe200080006ff */
[----:B------:R-:W-:Y:S01]  /*1930*/  PLOP3.LUT P1, PT, P1, PT, PT, 0x8, 0x80 ;  /* 0x000000000080781c */ /* 0x000fe20000f2e170 */
[----:B------:R-:W-:Y:S01]  /*1940*/  UISETP.NE.AND UP1, UPT, UR25, URZ, UPT ;  /* 0x000000ff1900728c */ /* 0x000fe2000bf25270 */
[----:B------:R-:W-:Y:S01]  /*1950*/  CS2R R10, SRZ ;  /* 0x00000000000a7805 */ /* 0x000fe2000001ff00 */
[----:B------:R-:W-:Y:S01]  /*1960*/  IMAD.MOV.U32 R9, RZ, RZ, RZ ;  /* 0x000000ffff097224 */ /* 0x000fe200078e00ff */
[----:B------:R-:W3:Y:S01]  /*1970*/  LDCU UR40, c[0x0][0x370] ;  /* 0x00006e00ff2877ac */ /* 0x000ee20008000800 */
[----:B------:R-:W-:Y:S01]  /*1980*/  IMAD.MOV.U32 R8, RZ, RZ, 0x1 ;  /* 0x00000001ff087424 */ /* 0x000fe200078e00ff */
[----:B------:R-:W-:Y:S01]  /*1990*/  USEL UR25, UR44, 0x2, UP1 ;  /* 0x000000022c197887 */ /* 0x000fe20008800000 */
[----:B------:R-:W4:Y:S01]  /*19a0*/  LDCU.64 UR30, c[0x0][0x348] ;  /* 0x00006900ff1e77ac */ /* 0x000f220008000a00 */
[----:B--2---:R-:W-:-:S02]  /*19b0*/  UIADD3 UR5, UPT, UPT, UR6, 0x7f, URZ ;  /* 0x0000007f06057890 */ /* 0x004fc4000fffe0ff */
[----:B------:R-:W-:Y:S02]  /*19c0*/  UIADD3 UR49, UPT, UPT, UR6, 0xfe, URZ ;  /* 0x000000fe06317890 */ /* 0x000fe4000fffe0ff */
[----:B------:R-:W-:Y:S01]  /*19d0*/  USHF.R.S32.HI UR4, URZ, 0x1f, UR5 ;  /* 0x0000001fff047899 */ /* 0x000fe20008011405 */
[----:B------:R-:W2:Y:S03]  /*19e0*/  LDCU UR39, c[0x0][0x374] ;  /* 0x00006e80ff2777ac */ /* 0x000ea60008000800 */
[----:B------:R-:W-:Y:S02]  /*19f0*/  ULEA.HI UR4, UR4, UR5, URZ, 0x7 ;  /* 0x0000000504047291 */ /* 0x000fe4000f8f38ff */
[----:B------:R-:W-:Y:S02]  /*1a00*/  ULOP3.LUT UR5, UR7, 0x80, URZ, 0xc0, !UPT ;  /* 0x0000008007057892 */ /* 0x000fe4000f8ec0ff */
[----:B------:R-:W-:-:S02]  /*1a10*/  USHF.R.S32.HI UR43, URZ, 0x7, UR4 ;  /* 0x00000007ff2b7899 */ /* 0x000fc40008011404 */
[----:B------:R-:W-:Y:S02]  /*1a20*/  UIADD3 UR4, UPT, UPT, UR6, -0x1, URZ ;  /* 0xffffffff06047890 */ /* 0x000fe4000fffe0ff */
[----:B------:R-:W-:Y:S02]  /*1a30*/  UISETP.LT.U32.AND UP0, UPT, UR43, 0x5, UPT ;  /* 0x000000052b00788c */ /* 0x000fe4000bf01070 */
[----:B------:R-:W-:Y:S02]  /*1a40*/  UISETP.GE.U32.AND UP2, UPT, UR4, -0xff, UPT ;  /* 0xffffff010400788c */ /* 0x000fe4000bf46070 */
[----:B------:R-:W-:Y:S02]  /*1a50*/  USEL UR41, UR43, 0x5, UP0 ;  /* 0x000000052b297887 */ /* 0x000fe40008000000 */
[----:B------:R-:W-:Y:S02]  /*1a60*/  ULEA UR46, UR29, UR5, 0x6 ;  /* 0x000000051d2e7291 */ /* 0x000fe4000f8e30ff */
[----:B------:R-:W-:-:S02]  /*1a70*/  UIADD3 UR4, UPT, UPT, UR41, -0x1, URZ ;  /* 0xffffffff29047890 */ /* 0x000fc4000fffe0ff */
[----:B------:R-:W-:Y:S02]  /*1a80*/  ULEA UR48, UR48, UR5, 0x6 ;  /* 0x0000000530307291 */ /* 0x000fe4000f8e30ff */
[----:B------:R-:W-:Y:S02]  /*1a90*/  UIADD3 UR47, UPT, UPT, UR43, -UR41, URZ ;  /* 0x800000292b2f7290 */ /* 0x000fe4000fffe0ff */
[----:B------:R-:W-:Y:S01]  /*1aa0*/  @UP2 UIADD3 UR4, UPT, UPT, UR41, URZ, URZ ;  /* 0x000000ff29042290 */ /* 0x000fe2000fffe0ff */
[----:B------:R-:W-:-:S03]  /*1ab0*/  UMOV UR7, URZ ;  /* 0x000000ff00077c82 */ /* 0x000fc60008000000 */
[----:B------:R-:W-:Y:S02]  /*1ac0*/  UIADD3 UR29, UPT, UPT, UR4, 0x1, URZ ;  /* 0x00000001041d7890 */ /* 0x000fe4000fffe0ff */
[----:B--234-:R-:W-:-:S12]  /*1ad0*/  UIADD3 UR44, UPT, UPT, -UR4, URZ, URZ ;  /* 0x000000ff042c7290 */ /* 0x01cfd8000fffe1ff */
.L_x_42:
[----:B------:R-:W-:Y:S01]  /*1ae0*/  UISETP.NE.AND UP0, UPT, UR45, URZ, UPT ;  /* 0x000000ff2d00728c */ /* 0x000fe2000bf05270 */
[----:B------:R-:W2:Y:S08]  /*1af0*/  S2UR UR45, SR_CgaCtaId ;  /* 0x00000000002d79c3 */ /* 0x000eb00000008800 */
[----:B-1----:R-:W-:Y:S05]  /*1b00*/  BRA.U UP0, `(.L_x_23) ;  /* 0x0000000100347547 */ /* 0x002fea000b800000 */
[----:B------:R-:W3:Y:S01]  /*1b10*/  S2R R0, SR_CgaCtaId ;  /* 0x0000000000007919 */ /* 0x000ee20000008800 */
[----:B------:R-:W-:Y:S02]  /*1b20*/  MOV R3, 0x400 ;  /* 0x0000040000037802 */ /* 0x000fe40000000f00 */
[----:B------:R-:W-:Y:S02]  /*1b30*/  SHF.L.U32 R2, R8, 0x1f, RZ ;  /* 0x0000001f08027819 */ /* 0x000fe400000006ff */
[----:B---3--:R-:W-:-:S05]  /*1b40*/  LEA R0, R0, R3, 0x18 ;  /* 0x0000000300007211 */ /* 0x008fca00078ec0ff */
[----:B------:R-:W-:-:S04]  /*1b50*/  IMAD R3, R9, 0x8, R0 ;  /* 0x0000000809037824 */ /* 0x000fc800078e0200 */
[----:B------:R-:W3:Y:S02]  /*1b60*/  SYNCS.PHASECHK.TRANS64.TRYWAIT P0, [R3+URZ+0xf0], R2 ;  /* 0x0000f002030075a7 */ /* 0x000ee400080011ff */
[----:B---3--:R-:W-:Y:S05]  /*1b70*/  @!P0 BRA `(.L_x_24) ;  /* 0x000000a000d88947 */ /* 0x008fea0003800000 */
.L_x_145:
[----:B------:R-:W-:Y:S01]  /*1b80*/  VIADD R9, R9, 0x1 ;  /* 0x0000000109097836 */ /* 0x000fe20000000000 */
[----:B------:R3:W-:Y:S04]  /*1b90*/  SYNCS.ARRIVE.TRANS64.A1T0 RZ, [R3+URZ+0xe0], RZ ;  /* 0x0000e0ff03ff79a7 */ /* 0x0007e800081000ff */
[----:B------:R-:W-:-:S04]  /*1ba0*/  ISETP.NE.AND P0, PT, R9, 0x2, PT ;  /* 0x000000020900780c */ /* 0x000fc80003f05270 */
[----:B------:R-:W-:Y:S02]  /*1bb0*/  SEL R9, R9, RZ, P0 ;  /* 0x000000ff09097207 */ /* 0x000fe40000000000 */
[----:B---3--:R-:W-:-:S04]  /*1bc0*/  SEL R3, RZ, 0x1, P0 ;  /* 0x00000001ff037807 */ /* 0x008fc80000000000 */
[----:B------:R-:W-:-:S07]  /*1bd0*/  LOP3.LUT R8, R8, R3, RZ, 0x3c, !PT ;  /* 0x0000000308087212 */ /* 0x000fce00078e3cff */
.L_x_23:
[----:B------:R-:W-:Y:S01]  /*1be0*/  UMOV UR6, 0x400 ;  /* 0x0000040000067882 */ /* 0x000fe20000000000 */
[----:B------:R-:W-:Y:S01]  /*1bf0*/  SHF.L.U32 R0, R12, 0x1f, RZ ;  /* 0x0000001f0c007819 */ /* 0x000fe200000006ff */
[----:B--2---:R-:W-:Y:S02]  /*1c00*/  ULEA UR6, UR45, UR6, 0x18 ;  /* 0x000000062d067291 */ /* 0x004fe4000f8ec0ff */
[----:B------:R-:W-:Y:S02]  /*1c10*/  UISETP.GE.U32.AND UP0, UPT, UR49, 0xff, UPT ;  /* 0x000000ff3100788c */ /* 0x000fe4000bf06070 */
[----:B------:R-:W-:Y:S02]  /*1c20*/  ULEA UR4, UR7, UR6, 0x3 ;  /* 0x0000000607047291 */ /* 0x000fe4000f8e18ff */
[----:B------:R-:W-:Y:S01]  /*1c30*/  ULEA UR11, UR20, UR48, 0x8 ;  /* 0x00000030140b7291 */ /* 0x000fe2000f8e40ff */
[----:B------:R-:W-:-:S06]  /*1c40*/  UMOV UR13, URZ ;  /* 0x000000ff000d7c82 */ /* 0x000fcc0008000000 */
[----:B------:R2:W3:Y:S01]  /*1c50*/  SYNCS.PHASECHK.TRANS64.TRYWAIT P0, [UR4+0x28], R0 ;  /* 0x00002800ff0075a7 */ /* 0x0004e20008001104 */
[----:B------:R-:W-:-:S04]  /*1c60*/  ULEA.HI UR4, UR16, UR16, URZ, 0x1 ;  /* 0x0000001010047291 */ /* 0x000fc8000f8f08ff */
[----:B------:R-:W-:-:S04]  /*1c70*/  USHF.L.U32 UR4, UR4, 0x7, URZ ;  /* 0x0000000704047899 */ /* 0x000fc800080006ff */
[----:B------:R-:W-:-:S04]  /*1c80*/  ULOP3.LUT UR35, UR4, 0xffffff00, URZ, 0xc0, !UPT ;  /* 0xffffff0004237892 */ /* 0x000fc8000f8ec0ff */
[----:B------:R-:W-:Y:S01]  /*1c90*/  UIADD3 UR35, UPT, UPT, UR46, UR35, URZ ;  /* 0x000000232e237290 */ /* 0x000fe2000fffe0ff */
[----:B------:R-:W-:Y:S11]  /*1ca0*/  BRA.U !UP0, `(.L_x_25) ;  /* 0x0000000108cc7547 */ /* 0x000ff6000b800000 */
[----:B------:R-:W-:Y:S01]  /*1cb0*/  UMOV UR18, UR44 ;  /* 0x0000002c00127c82 */ /* 0x000fe20008000000 */
[----:B------:R-:W-:Y:S01]  /*1cc0*/  UMOV UR4, UR7 ;  /* 0x0000000700047c82 */ /* 0x000fe20008000000 */
[----:B------:R-:W-:-:S05]  /*1cd0*/  UMOV UR34, URZ ;  /* 0x000000ff00227c82 */ /* 0x000fca0008000000 */
.L_x_31:
[----:B------:R-:W-:Y:S01]  /*1ce0*/  ULEA UR33, UR4, UR6, 0x3 ;  /* 0x0000000604217291 */ /* 0x000fe2000f8e18ff */
[----:B------:R-:W-:Y:S01]  /*1cf0*/  @P3 MOV R2, 0x10000 ;  /* 0x0001000000023802 */ /* 0x000fe20000000f00 */
[----:B-1-34-:R-:W-:Y:S10]  /*1d00*/  @P0 BRA `(.L_x_26) ;  /* 0x00000000000c0947 */ /* 0x01aff40003800000 */
[----:B------:R-:W-:-:S04]  /*1d10*/  SHF.L.U32 R3, R12, 0x1f, RZ ;  /* 0x0000001f0c037819 */ /* 0x000fc800000006ff */
[----:B------:R-:W3:Y:S02]  /*1d20*/  SYNCS.PHASECHK.TRANS64.TRYWAIT P0, [UR33+0x28], R3 ;  /* 0x00002803ff0075a7 */ /* 0x000ee40008001121 */
[----:B---3--:R-:W-:Y:S05]  /*1d30*/  @!P0 BRA `(.L_x_27) ;  /* 0x000000a0007c8947 */ /* 0x008fea0003800000 */
.L_x_26:
[----:B------:R3:W-:Y:S01]  /*1d40*/  @P3 SYNCS.ARRIVE.TRANS64 RZ, [UR33], R2 ;  /* 0x00000002ffff39a7 */ /* 0x0007e20008000021 */
[----:B------:R-:W-:Y:S02]  /*1d50*/  ULOP3.LUT UR5, UR25, 0x2, URZ, 0xfc, !UPT ;  /* 0x0000000219057892 */ /* 0x000fe4000f8efcff */
[----:B------:R-:W-:Y:S02]  /*1d60*/  UIADD3 UR18, UPT, UPT, UR18, 0x1, URZ ;  /* 0x0000000112127890 */ /* 0x000fe4000fffe0ff */
[----:B------:R-:W-:Y:S02]  /*1d70*/  UISETP.NE.AND UP0, UPT, UR5, 0x2, UPT ;  /* 0x000000020500788c */ /* 0x000fe4000bf05270 */
[----:B------:R-:W-:-:S07]  /*1d80*/  UISETP.NE.AND UP2, UPT, UR18, 0x1, UPT ;  /* 0x000000011200788c */ /* 0x000fce000bf45270 */
[----:B------:R-:W-:Y:S05]  /*1d90*/  BRA.U UP0, `(.L_x_28) ;  /* 0x0000000100047547 */ /* 0x000fea000b800000 */
[----:B-1----:R-:W-:Y:S05]  /*1da0*/  BPT.TRAP 0x1 ;  /* 0x000000040000795c */ /* 0x002fea0000300000 */
.L_x_28:
[----:B------:R-:W-:Y:S04]  /*1db0*/  BSSY.RECONVERGENT B0, `(.L_x_29) ;  /* 0x0000003000007945 */ /* 0x000fe80003800200 */
[----:B------:R-:W-:Y:S05]  /*1dc0*/  @!P2 BRA `(.L_x_30) ;  /* 0x000000000004a947 */ /* 0x000fea0003800000 */
[----:B-1----:R-:W-:Y:S05]  /*1dd0*/  BPT.TRAP 0x1 ;  /* 0x000000040000795c */ /* 0x002fea0000300000 */
.L_x_30:
[----:B-1----:R-:W-:Y:S05]  /*1de0*/  BSYNC.RECONVERGENT B0 ;  /* 0x0000000000007941 */ /* 0x002fea0003800200 */
.L_x_29:
[----:B------:R-:W-:Y:S02]  /*1df0*/  UIADD3 UR5, UPT, UPT, UR4, 0x1, URZ ;  /* 0x0000000104057890 */ /* 0x000fe4000fffe0ff */
[----:B------:R-:W-:Y:S02]  /*1e00*/  USHF.L.U32 UR4, UR4, 0xe, URZ ;  /* 0x0000000e04047899 */ /* 0x000fe400080006ff */
[----:B------:R-:W-:Y:S02]  /*1e10*/  UISETP.NE.AND UP0, UPT, UR5, 0x5, UPT ;  /* 0x000000050500788c */ /* 0x000fe4000bf05270 */
[----:B------:R-:W-:Y:S02]  /*1e20*/  UIADD3 UR16, UP1, UPT, UR30, 0x80, URZ ;  /* 0x000000801e107890 */ /* 0x000fe4000ff3e0ff */
[----:B------:R-:W-:Y:S02]  /*1e30*/  USEL UR8, URZ, 0x1, UP0 ;  /* 0x00000001ff087887 */ /* 0x000fe40008000000 */
[----:B------:R-:W-:-:S02]  /*1e40*/  USEL UR7, UR5, URZ, UP0 ;  /* 0x000000ff05077287 */ /* 0x000fc40008000000 */
[----:B------:R-:W-:Y:S02]  /*1e50*/  ULOP3.LUT UR32, UR27, UR4, URZ, 0xfc, !UPT ;  /* 0x000000041b207292 */ /* 0x000fe4000f8efcff */
[----:B------:R-:W-:Y:S01]  /*1e60*/  ULEA UR5, UR7, UR6, 0x3 ;  /* 0x0000000607057291 */ /* 0x000fe2000f8e18ff */
[----:B------:R-:W-:Y:S01]  /*1e70*/  LOP3.LUT R12, R12, UR8, RZ, 0x3c, !PT ;  /* 0x000000080c0c7c12 */ /* 0x000fe2000f8e3cff */
[----:B------:R-:W-:Y:S02]  /*1e80*/  UIADD3 UR14, UP0, UPT, UR30, 0x180, URZ ;  /* 0x000001801e0e7890 */ /* 0x000fe4000ff1e0ff */
[----:B------:R-:W-:Y:S01]  /*1e90*/  ULOP3.LUT UR8, UR26, UR4, URZ, 0xfc, !UPT ;  /* 0x000000041a087292 */ /* 0x000fe2000f8efcff */
[----:B--2---:R-:W-:Y:S01]  /*1ea0*/  SHF.L.U32 R0, R12, 0x1f, RZ ;  /* 0x0000001f0c007819 */ /* 0x004fe200000006ff */
[----:B------:R-:W-:Y:S02]  /*1eb0*/  ULOP3.LUT UR33, UR33, 0xfefffff8, URZ, 0xc0, !UPT ;  /* 0xfefffff821217892 */ /* 0x000fe4000f8ec0ff */
[----:B------:R-:W-:Y:S01]  /*1ec0*/  UIADD3.X UR17, UPT, UPT, URZ, UR31, URZ, UP1, !UPT ;  /* 0x0000001fff117290 */ /* 0x000fe20008ffe4ff */
[----:B------:R4:W1:Y:S01]  /*1ed0*/  SYNCS.PHASECHK.TRANS64.TRYWAIT P0, [UR5+0x28], R0 ;  /* 0x00002800ff0075a7 */ /* 0x0008620008001105 */
[----:B------:R-:W-:-:S02]  /*1ee0*/  UIADD3 UR32, UPT, UPT, UR6, 0xc400, UR32 ;  /* 0x0000c40006207890 */ /* 0x000fc4000fffe020 */
[----:B------:R-:W-:Y:S02]  /*1ef0*/  UPRMT UR5, URZ, 0x5410, UR24 ;  /* 0x00005410ff057896 */ /* 0x000fe40008000018 */
[----:B------:R-:W-:Y:S02]  /*1f00*/  UIADD3 UR8, UPT, UPT, UR6, 0x20400, UR8 ;  /* 0x0002040006087890 */ /* 0x000fe4000fffe008 */
[----:B------:R-:W-:Y:S02]  /*1f10*/  UIADD3.X UR15, UPT, UPT, URZ, UR31, URZ, UP0, !UPT ;  /* 0x0000001fff0f7290 */ /* 0x000fe400087fe4ff */
[----:B------:R-:W-:Y:S01]  /*1f20*/  UPRMT UR4, URZ, 0x5410, UR21 ;  /* 0x00005410ff047896 */ /* 0x000fe20008000015 */
[----:B------:R-:W-:Y:S01]  /*1f30*/  UMOV UR22, 0x0 ;  /* 0x0000000000167882 */ /* 0x000fe20000000000 */
[----:B------:R-:W-:Y:S01]  /*1f40*/  UMOV UR23, 0x10000000 ;  /* 0x1000000000177882 */ /* 0x000fe20000000000 */
[----:B------:R-:W-:Y:S01]  /*1f50*/  UMOV UR10, UR34 ;  /* 0x00000022000a7c82 */ /* 0x000fe20008000000 */
[----:B------:R-:W-:Y:S01]  /*1f60*/  UMOV UR12, UR36 ;  /* 0x00000024000c7c82 */ /* 0x000fe20008000000 */
[----:B------:R-:W-:Y:S01]  /*1f70*/  UMOV UR9, UR33 ;  /* 0x0000002100097c82 */ /* 0x000fe20008000000 */
[----:B------:R2:W-:Y:S01]  /*1f80*/  UTMALDG.3D.MULTICAST.2CTA [UR32], [UR16], UR5, desc[UR22] ;  /* 0x00001620100073b4 */ /* 0x0005e20008211805 */
[----:B------:R-:W-:-:S02]  /*1f90*/  UMOV UR13, UR29 ;  /* 0x0000001d000d7c82 */ /* 0x000fc40008000000 */
[----:B------:R3:W-:Y:S01]  /*1fa0*/  UTMALDG.3D.MULTICAST.2CTA [UR8], [UR14], UR4, desc[UR22] ;  /* 0x000016080e0073b4 */ /* 0x0007e20008211804 */
[----:B--2---:R-:W-:Y:S01]  /*1fb0*/  UIADD3 UR34, UPT, UPT, UR34, 0x80, URZ ;  /* 0x0000008022227890 */ /* 0x004fe2000fffe0ff */
[----:B---3--:R-:W-:Y:S01]  /*1fc0*/  UMOV UR4, UR7 ;  /* 0x0000000700047c82 */ /* 0x008fe20008000000 */
[----:B------:R-:W-:Y:S10]  /*1fd0*/  BRA.U UP2, `(.L_x_31) ;  /* 0xfffffffd02407547 */ /* 0x000ff4000b83ffff */
.L_x_25:
[----:B------:R-:W-:Y:S01]  /*1fe0*/  ULEA UR4, UR7, UR6, 0x3 ;  /* 0x0000000607047291 */ /* 0x000fe2000f8e18ff */
[----:B--2-4-:R-:W-:Y:S01]  /*1ff0*/  SHF.L.U32 R0, R12, 0x1f, RZ ;  /* 0x0000001f0c007819 */ /* 0x014fe200000006ff */
[----:B------:R-:W-:Y:S01]  /*2000*/  @!P1 SYNCS.ARRIVE.TRANS64.A1T0 RZ, [UR6+0x98], RZ ;  /* 0x000098ffffff99a7 */ /* 0x000fe20008100006 */
[----:B------:R-:W-:-:S06]  /*2010*/  UISETP.GT.AND UP0, UPT, UR43, UR41, UPT ;  /* 0x000000292b00728c */ /* 0x000fcc000bf04270 */
[----:B-1-3--:R1:W2:Y:S03]  /*2020*/  SYNCS.PHASECHK.TRANS64.TRYWAIT P0, [UR4+0x28], R0 ;  /* 0x00002800ff0075a7 */ /* 0x00a2a60008001104 */
[----:B------:R-:W-:Y:S05]  /*2030*/  BRA.U !UP0, `(.L_x_32) ;  /* 0x0000000108cc7547 */ /* 0x000fea000b800000 */
[----:B------:R-:W-:Y:S01]  /*2040*/  UIADD3 UR28, UPT, UPT, UR47, UR13, URZ ;  /* 0x0000000d2f1c7290 */ /* 0x000fe2000fffe0ff */
[----:B------:R-:W-:-:S11]  /*2050*/  UMOV UR4, UR7 ;  /* 0x0000000700047c82 */ /* 0x000fd60008000000 */
.L_x_38:
[----:B------:R-:W-:Y:S01]  /*2060*/  ULEA UR17, UR4, UR6, 0x3 ;  /* 0x0000000604117291 */ /* 0x000fe2000f8e18ff */
[----:B--2---:R-:W-:Y:S01]  /*2070*/  @P3 MOV R2, 0x10000 ;  /* 0x0001000000023802 */ /* 0x004fe20000000f00 */
[----:B--2-4-:R-:W-:Y:S10]  /*2080*/  @P0 BRA `(.L_x_33) ;  /* 0x00000000000c0947 */ /* 0x014ff40003800000 */
[----:B------:R-:W-:-:S04]  /*2090*/  SHF.L.U32 R3, R12, 0x1f, RZ ;  /* 0x0000001f0c037819 */ /* 0x000fc800000006ff */
[----:B------:R-:W2:Y:S02]  /*20a0*/  SYNCS.PHASECHK.TRANS64.TRYWAIT P0, [UR17+0x28], R3 ;  /* 0x00002803ff0075a7 */ /* 0x000ea40008001111 */
[----:B--2---:R-:W-:Y:S05]  /*20b0*/  @!P0 BRA `(.L_x_34) ;  /* 0x0000009c00b48947 */ /* 0x004fea0003800000 */
.L_x_33:
[----:B------:R2:W-:Y:S01]  /*20c0*/  @P3 SYNCS.ARRIVE.TRANS64 RZ, [UR17], R2 ;  /* 0x00000002ffff39a7 */ /* 0x0005e20008000011 */
[----:B------:R-:W-:-:S04]  /*20d0*/  ULOP3.LUT UR5, UR25, 0x2, URZ, 0xfc, !UPT ;  /* 0x0000000219057892 */ /* 0x000fc8000f8efcff */
[----:B------:R-:W-:-:S09]  /*20e0*/  UISETP.NE.AND UP0, UPT, UR5, 0x2, UPT ;  /* 0x000000020500788c */ /* 0x000fd2000bf05270 */
[----:B------:R-:W-:Y:S05]  /*20f0*/  BRA.U UP0, `(.L_x_35) ;  /* 0x0000000100047547 */ /* 0x000fea000b800000 */
[----:B------:R-:W-:Y:S05]  /*2100*/  BPT.TRAP 0x1 ;  /* 0x000000040000795c */ /* 0x000fea0000300000 */
.L_x_35:
[----:B------:R-:W-:Y:S04]  /*2110*/  BSSY.RECONVERGENT B0, `(.L_x_36) ;  /* 0x0000003000007945 */ /* 0x000fe80003800200 */
[----:B------:R-:W-:Y:S05]  /*2120*/  @!P2 BRA `(.L_x_37) ;  /* 0x000000000004a947 */ /* 0x000fea0003800000 */
[----:B------:R-:W-:Y:S05]  /*2130*/  BPT.TRAP 0x1 ;  /* 0x000000040000795c */ /* 0x000fea0000300000 */
.L_x_37:
[----:B------:R-:W-:Y:S05]  /*2140*/  BSYNC.RECONVERGENT B0 ;  /* 0x0000000000007941 */ /* 0x000fea0003800200 */
.L_x_36:
[----:B------:R-:W-:Y:S02]  /*2150*/  UIADD3 UR5, UPT, UPT, UR4, 0x1, URZ ;  /* 0x0000000104057890 */ /* 0x000fe4000fffe0ff */
[----:B------:R-:W-:Y:S02]  /*2160*/  USHF.L.U32 UR4, UR4, 0xe, URZ ;  /* 0x0000000e04047899 */ /* 0x000fe400080006ff */
[----:B------:R-:W-:Y:S02]  /*2170*/  UISETP.NE.AND UP0, UPT, UR5, 0x5, UPT ;  /* 0x000000050500788c */ /* 0x000fe4000bf05270 */
[----:B------:R-:W-:Y:S02]  /*2180*/  USHF.L.U32 UR18, UR13, 0x7, URZ ;  /* 0x000000070d127899 */ /* 0x000fe400080006ff */
[----:B------:R-:W-:Y:S02]  /*2190*/  USEL UR8, URZ, 0x1, UP0 ;  /* 0x00000001ff087887 */ /* 0x000fe40008000000 */
[----:B------:R-:W-:-:S02]  /*21a0*/  USEL UR7, UR5, URZ, UP0 ;  /* 0x000000ff05077287 */ /* 0x000fc40008000000 */
[----:B------:R-:W-:Y:S02]  /*21b0*/  UIADD3 UR22, UP0, UPT, UR30, 0x180, URZ ;  /* 0x000001801e167890 */ /* 0x000fe4000ff1e0ff */
[----:B------:R-:W-:Y:S01]  /*21c0*/  ULEA UR5, UR7, UR6, 0x3 ;  /* 0x0000000607057291 */ /* 0x000fe2000f8e18ff */
[----:B------:R-:W-:Y:S01]  /*21d0*/  LOP3.LUT R12, R12, UR8, RZ, 0x3c, !PT ;  /* 0x000000080c0c7c12 */ /* 0x000fe2000f8e3cff */
[----:B------:R-:W-:Y:S02]  /*21e0*/  UIADD3 UR13, UPT, UPT, UR13, 0x1, URZ ;  /* 0x000000010d0d7890 */ /* 0x000fe4000fffe0ff */
[----:B------:R-:W-:Y:S01]  /*21f0*/  UIADD3 UR14, UP1, UPT, UR30, 0x80, URZ ;  /* 0x000000801e0e7890 */ /* 0x000fe2000ff3e0ff */
[----:B-1----:R-:W-:Y:S01]  /*2200*/  SHF.L.U32 R0, R12, 0x1f, RZ ;  /* 0x0000001f0c007819 */ /* 0x002fe200000006ff */
[----:B------:R-:W-:Y:S02]  /*2210*/  ULOP3.LUT UR16, UR27, UR4, URZ, 0xfc, !UPT ;  /* 0x000000041b107292 */ /* 0x000fe4000f8efcff */
[----:B------:R-:W-:Y:S01]  /*2220*/  UIADD3.X UR23, UPT, UPT, URZ, UR31, URZ, UP0, !UPT ;  /* 0x0000001fff177290 */ /* 0x000fe200087fe4ff */
[----:B------:R3:W4:Y:S01]  /*2230*/  SYNCS.PHASECHK.TRANS64.TRYWAIT P0, [UR5+0x28], R0 ;  /* 0x00002800ff0075a7 */ /* 0x0007220008001105 */
[----:B------:R-:W-:-:S02]  /*2240*/  ULOP3.LUT UR8, UR26, UR4, URZ, 0xfc, !UPT ;  /* 0x000000041a087292 */ /* 0x000fc4000f8efcff */
[----:B------:R-:W-:Y:S02]  /*2250*/  UISETP.NE.AND UP0, UPT, UR13, UR28, UPT ;  /* 0x0000001c0d00728c */ /* 0x000fe4000bf05270 */
[----:B------:R-:W-:Y:S02]  /*2260*/  ULOP3.LUT UR17, UR17, 0xfefffff8, URZ, 0xc0, !UPT ;  /* 0xfefffff811117892 */ /* 0x000fe4000f8ec0ff */
[----:B------:R-:W-:Y:S02]  /*2270*/  UIADD3 UR16, UPT, UPT, UR6, 0xc400, UR16 ;  /* 0x0000c40006107890 */ /* 0x000fe4000fffe010 */
[----:B------:R-:W-:Y:S02]  /*2280*/  UIADD3.X UR15, UPT, UPT, URZ, UR31, URZ, UP1, !UPT ;  /* 0x0000001fff0f7290 */ /* 0x000fe40008ffe4ff */
[----:B------:R-:W-:Y:S02]  /*2290*/  UPRMT UR5, URZ, 0x5410, UR24 ;  /* 0x00005410ff057896 */ /* 0x000fe40008000018 */
[----:B------:R-:W-:-:S02]  /*22a0*/  UIADD3 UR8, UPT, UPT, UR6, 0x20400, UR8 ;  /* 0x0002040006087890 */ /* 0x000fc4000fffe008 */
[----:B------:R-:W-:Y:S01]  /*22b0*/  UPRMT UR4, URZ, 0x5410, UR21 ;  /* 0x00005410ff047896 */ /* 0x000fe20008000015 */
[----:B------:R-:W-:Y:S01]  /*22c0*/  UMOV UR32, 0x0 ;  /* 0x0000000000207882 */ /* 0x000fe20000000000 */
[----:B------:R-:W-:Y:S01]  /*22d0*/  UMOV UR33, 0x10000000 ;  /* 0x1000000000217882 */ /* 0x000fe20000000000 */
[----:B------:R-:W-:Y:S01]  /*22e0*/  UMOV UR19, UR35 ;  /* 0x0000002300137c82 */ /* 0x000fe20008000000 */
[----:B------:R-:W-:Y:S01]  /*22f0*/  UMOV UR20, UR36 ;  /* 0x0000002400147c82 */ /* 0x000fe20008000000 */
[----:B------:R-:W-:Y:S01]  /*2300*/  UMOV UR12, UR36 ;  /* 0x00000024000c7c82 */ /* 0x000fe20008000000 */
[----:B------:R-:W-:Y:S01]  /*2310*/  UMOV UR9, UR17 ;  /* 0x0000001100097c82 */ /* 0x000fe20008000000 */
[----:B------:R-:W-:Y:S01]  /*2320*/  UMOV UR10, UR18 ;  /* 0x00000012000a7c82 */ /* 0x000fe20008000000 */
[----:B------:R-:W-:Y:S01]  /*2330*/  UTMALDG.3D.MULTICAST.2CTA [UR16], [UR14], UR5, desc[UR32] ;  /* 0x000020100e0073b4 */ /* 0x000fe20008211805 */
[----:B------:R1:W-:Y:S02]  /*2340*/  UTMALDG.3D.MULTICAST.2CTA [UR8], [UR22], UR4, desc[UR32] ;  /* 0x00002008160073b4 */ /* 0x0003e40008211804 */
[----:B-1----:R-:W-:Y:S01]  /*2350*/  UMOV UR4, UR7 ;  /* 0x0000000700047c82 */ /* 0x002fe20008000000 */
[----:B---3--:R-:W-:Y:S05]  /*2360*/  BRA.U UP0, `(.L_x_38) ;  /* 0xfffffffd003c7547 */ /* 0x008fea000b83ffff */
.L_x_32:
[C---:B------:R-:W-:Y:S01]  /*2370*/  LEA R3, R11.reuse, UR6, 0x3 ;  /* 0x000000060b037c11 */ /* 0x040fe2000f8e18ff */
[----:B------:R-:W-:Y:S01]  /*2380*/  NOP ;  /* 0x0000000000007918 */ /* 0x000fe20000000000 */
[----:B-1----:R-:W-:Y:S02]  /*2390*/  SHF.L.U32 R0, R10, 0x1f, RZ ;  /* 0x0000001f0a007819 */ /* 0x002fe400000006ff */
[----:B------:R-:W-:Y:S02]  /*23a0*/  LEA R5, R11, UR6, 0x4 ;  /* 0x000000060b057c11 */ /* 0x000fe4000f8e20ff */
[----:B--2-4-:R-:W1:Y:S02]  /*23b0*/  SYNCS.PHASECHK.TRANS64.TRYWAIT P0, [R3+URZ+0xa0], R0 ;  /* 0x0000a000030075a7 */ /* 0x014e6400080011ff */
[----:B-1----:R-:W-:Y:S05]  /*23c0*/  @!P0 BRA `(.L_x_39) ;  /* 0x0000009c00088947 */ /* 0x002fea0003800000 */
.L_x_148:
[----:B------:R-:W2:Y:S01]  /*23d0*/  LDS.128 R4, [R5+0x110] ;  /* 0x0001100005047984 */ /* 0x000ea20000000c00 */
[----:B------:R-:W-:Y:S01]  /*23e0*/  UISETP.GE.AND UP0, UPT, UR42, 0x1, UPT ;  /* 0x000000012a00788c */ /* 0x000fe2000bf06270 */
[----:B------:R-:W-:Y:S01]  /*23f0*/  @!PT LDS RZ, [RZ] ;  /* 0x00000000fffff984 */ /* 0x000fe20000000800 */
[----:B------:R-:W-:Y:S01]  /*2400*/  @!PT LDS RZ, [RZ] ;  /* 0x00000000fffff984 */ /* 0x000fe20000000800 */
[----:B------:R-:W-:Y:S01]  /*2410*/  @!PT LDS RZ, [RZ] ;  /* 0x00000000fffff984 */ /* 0x000fe20000000800 */
[----:B------:R-:W-:Y:S01]  /*2420*/  @!PT LDS RZ, [RZ] ;  /* 0x00000000fffff984 */ /* 0x000fe20000000800 */
[----:B------:R3:W-:Y:S06]  /*2430*/  MEMBAR.ALL.CTA ;  /* 0x0000000000007992 */ /* 0x0007ec0000008000 */
[----:B---3--:R-:W3:Y:S01]  /*2440*/  FENCE.VIEW.ASYNC.S ;  /* 0x00000000000073c6 */ /* 0x008ee20000000000 */
[----:B--2---:R-:W-:-:S13]  /*2450*/  LOP3.LUT P0, RZ, R6, 0x1, RZ, 0xc0, !PT ;  /* 0x0000000106ff7812 */ /* 0x004fda000780c0ff */
[----:B---3--:R-:W-:Y:S01]  /*2460*/  VOTEU.ANY UP1, P0 ;  /* 0x0000000000ff7886 */ /* 0x008fe20000020100 */
[----:B------:R-:W-:-:S13]  /*2470*/  PLOP3.LUT P0, PT, PT, PT, UP1, 0x80, 0x8 ;  /* 0x000000000008781c */ /* 0x000fda0003f0f018 */
[----:B-1----:R-:W-:Y:S02]  /*2480*/  @P0 LOP3.LUT R0, R5, 0xffff, RZ, 0xc0, !PT ;  /* 0x0000ffff05000812 */ /* 0x002fe400078ec0ff */
[----:B------:R-:W-:Y:S02]  /*2490*/  @P0 MOV R2, R4 ;  /* 0x0000000400020202 */ /* 0x000fe40000000f00 */
[----:B------:R-:W-:Y:S01]  /*24a0*/  @P0 R2UR UR5, R0 ;  /* 0x00000000000502ca */ /* 0x000fe200000e0000 */
[----:B------:R-:W-:Y:S01]  /*24b0*/  VIADD R0, R3, 0xb0 ;  /* 0x000000b003007836 */ /* 0x000fe20000000000 */
[----:B------:R-:W-:Y:S02]  /*24c0*/  @P0 SHF.R.U32.HI R4, RZ, 0x10, R5 ;  /* 0x00000010ff040819 */ /* 0x000fe40000011605 */
[----:B------:R-:W-:Y:S02]  /*24d0*/  @P0 R2UR UR8, R2 ;  /* 0x00000000020802ca */ /* 0x000fe400000e0000 */
[----:B------:R-:W-:-:S02]  /*24e0*/  PRMT R0, RZ, 0x654, R0 ;  /* 0x00000654ff007816 */ /* 0x000fc40000000000 */
[----:B------:R-:W-:Y:S02]  /*24f0*/  @P0 R2UR UR4, R4 ;  /* 0x00000000040402ca */ /* 0x000fe400000e0000 */
[----:B------:R1:W-:Y:S03]  /*2500*/  SYNCS.ARRIVE.TRANS64.RED.A1T0 RZ, [R0+URZ], RZ ;  /* 0x000000ff00ff79a7 */ /* 0x0003e600081004ff */
[----:B------:R-:W-:-:S04]  /*2510*/  @UP1 UMOV UR37, UR5 ;  /* 0x0000000500251c82 */ /* 0x000fc80008000000 */
[----:B------:R-:W-:-:S04]  /*2520*/  @UP1 UMOV UR38, UR8 ;  /* 0x0000000800261c82 */ /* 0x000fc80008000000 */
[----:B------:R-:W-:Y:S01]  /*2530*/  @UP1 UMOV UR36, UR4 ;  /* 0x0000000400241c82 */ /* 0x000fe20008000000 */
[----:B------:R-:W-:Y:S05]  /*2540*/  BRA.U !UP0, `(.L_x_40) ;  /* 0x0000000108d47547 */ /* 0x000fea000b800000 */
[----:B------:R-:W2:Y:S01]  /*2550*/  LDCU.128 UR12, c[0x0][0xb10] ;  /* 0x00016200ff0c77ac */ /* 0x000ea20008000c00 */
[----:B------:R-:W3:Y:S01]  /*2560*/  LDCU UR28, c[0x0][0xb20] ;  /* 0x00016400ff1c77ac */ /* 0x000ee20008000800 */
[----:B------:R-:W4:Y:S01]  /*2570*/  LDCU UR20, c[0x0][0xb0c] ;  /* 0x00016180ff1477ac */ /* 0x000f220008000800 */
[----:B------:R-:W1:Y:S01]  /*2580*/  LDCU.64 UR10, c[0x0][0xb28] ;  /* 0x00016500ff0a77ac */ /* 0x000e620008000a00 */
[----:B------:R-:W-:Y:S02]  /*2590*/  UISETP.NE.AND UP3, UPT, UR42, 0x1, UPT ;  /* 0x000000012a00788c */ /* 0x000fe4000bf65270 */
[----:B--2---:R-:W-:Y:S02]  /*25a0*/  UIMAD.WIDE.U32 UR8, UR39, UR15, URZ ;  /* 0x0000000f270872a5 */ /* 0x004fe4000f8e00ff */
[----:B------:R-:W-:Y:S02]  /*25b0*/  UIMAD.WIDE.U32 UR4, UR40, UR12, URZ ;  /* 0x0000000c280472a5 */ /* 0x000fe4000f8e00ff */
[----:B------:R-:W-:-:S02]  /*25c0*/  UISETP.NE.AND UP0, UPT, UR14, 0x1, UPT ;  /* 0x000000010e00788c */ /* 0x000fc4000bf05270 */
[----:B------:R-:W-:Y:S01]  /*25d0*/  UIMAD.WIDE.U32 UR22, UR37, UR15, URZ ;  /* 0x0000000f251672a5 */ /* 0x000fe2000f8e00ff */
[----:B------:R-:W-:Y:S02]  /*25e0*/  UMOV UR8, UR9 ;  /* 0x0000000900087c82 */ /* 0x000fe40008000000 */
[----:B------:R-:W-:Y:S01]  /*25f0*/  UMOV UR4, UR5 ;  /* 0x0000000500047c82 */ /* 0x000fe20008000000 */
[----:B---3--:R-:W-:Y:S02]  /*2600*/  USHF.R.U32.HI UR8, URZ, UR28, UR8 ;  /* 0x0000001cff087299 */ /* 0x008fe40008011608 */
[----:B----4-:R-:W-:Y:S02]  /*2610*/  UISETP.NE.AND UP2, UPT, UR20, 0x1, UPT ;  /* 0x000000011400788c */ /* 0x010fe4000bf45270 */
[----:B------:R-:W-:Y:S02]  /*2620*/  USHF.R.U32.HI UR4, URZ, UR13, UR4 ;  /* 0x0000000dff047299 */ /* 0x000fe40008011604 */
[----:B------:R-:W-:-:S02]  /*2630*/  USEL UR5, UR39, UR8, !UP0 ;  /* 0x0000000827057287 */ /* 0x000fc4000c000000 */
[----:B------:R-:W-:Y:S02]  /*2640*/  USEL UR8, UR40, UR4, !UP2 ;  /* 0x0000000428087287 */ /* 0x000fe4000d000000 */
[----:B-1----:R-:W-:Y:S01]  /*2650*/  UIMAD.WIDE.U32 UR16, UR5, UR10, URZ ;  /* 0x0000000a051072a5 */ /* 0x002fe2000f8e00ff */
[----:B------:R-:W-:Y:S01]  /*2660*/  UMOV UR4, UR23 ;  /* 0x0000001700047c82 */ /* 0x000fe20008000000 */
[----:B------:R-:W-:Y:S02]  /*2670*/  UIMAD.WIDE.U32 UR18, UR38, UR12, URZ ;  /* 0x0000000c261272a5 */ /* 0x000fe4000f8e00ff */
[----:B------:R-:W-:-:S03]  /*2680*/  UIMAD.WIDE.U32 UR22, UR8, UR10, URZ ;  /* 0x0000000a081672a5 */ /* 0x000fc6000f8e00ff */
[----:B------:R-:W-:Y:S01]  /*2690*/  UMOV UR16, UR17 ;  /* 0x0000001100107c82 */ /* 0x000fe20008000000 */
[----:B------:R-:W-:Y:S02]  /*26a0*/  USHF.R.U32.HI UR4, URZ, UR28, UR4 ;  /* 0x0000001cff047299 */ /* 0x000fe40008011604 */
[----:B------:R-:W-:Y:S01]  /*26b0*/  @UP3 USHF.R.U32.HI UR5, URZ, UR11, UR16 ;  /* 0x0000000bff053299 */ /* 0x000fe20008011610 */
[----:B------:R-:W-:Y:S01]  /*26c0*/  UMOV UR18, UR19 ;  /* 0x0000001300127c82 */ /* 0x000fe20008000000 */
[----:B------:R-:W-:Y:S01]  /*26d0*/  UMOV UR22, UR23 ;  /* 0x0000001700167c82 */ /* 0x000fe20008000000 */
[----:B------:R-:W-:Y:S02]  /*26e0*/  USHF.R.U32.HI UR13, URZ, UR13, UR18 ;  /* 0x0000000dff0d7299 */ /* 0x000fe40008011612 */
[----:B------:R-:W-:Y:S02]  /*26f0*/  USEL UR4, UR37, UR4, !UP0 ;  /* 0x0000000425047287 */ /* 0x000fe4000c000000 */
[----:B------:R-:W-:-:S02]  /*2700*/  @UP3 USHF.R.U32.HI UR8, URZ, UR11, UR22 ;  /* 0x0000000bff083299 */ /* 0x000fc40008011616 */
[----:B------:R-:W-:Y:S02]  /*2710*/  UIMAD UR9, UR42, UR5, URZ ;  /* 0x000000052a0972a4 */ /* 0x000fe4000f8e02ff */
[----:B------:R-:W-:Y:S02]  /*2720*/  USEL UR5, UR38, UR13, !UP2 ;  /* 0x0000000d26057287 */ /* 0x000fe4000d000000 */
[----:B------:R-:W-:Y:S02]  /*2730*/  UIMAD UR12, UR42, UR8, URZ ;  /* 0x000000082a0c72a4 */ /* 0x000fe4000f8e02ff */
[----:B------:R-:W-:Y:S02]  /*2740*/  UISETP.GE.AND UP0, UPT, UR4, UR9, UPT ;  /* 0x000000090400728c */ /* 0x000fe4000bf06270 */
[----:B------:R-:W-:Y:S02]  /*2750*/  UIMAD.WIDE.U32 UR16, UR4, UR10, URZ ;  /* 0x0000000a041072a5 */ /* 0x000fe4000f8e00ff */
[----:B------:R-:W-:-:S02]  /*2760*/  UISETP.GE.OR UP0, UPT, UR5, UR12, UP0 ;  /* 0x0000000c0500728c */ /* 0x000fc40008706670 */
        /* <DEDUP_REMOVED lines=19> */
.L_x_40:
[----:B------:R-:W2:Y:S02]  /*28a0*/  LDCU UR4, c[0x0][0xb30] ;  /* 0x00016600ff0477ac */ /* 0x000ea40008000800 */
[----:B--2---:R-:W-:-:S09]  /*28b0*/  UISETP.NE.AND UP0, UPT, UR4, 0x1, UPT ;  /* 0x000000010400788c */ /* 0x004fd2000bf05270 */
        /* <DEDUP_REMOVED lines=14> */
[----:B------:R-:W-:Y:S02]  /*29a0*/  UIADD3 UR8, UPT, UPT, UR5, -UR4, URZ ;  /* 0x8000000405087290 */ /* 0x000fe4000fffe0ff */
[----:B------:R-:W-:Y:S02]  /*29b0*/  UIADD3 UR4, UPT, UPT, -UR5, UR4, URZ ;  /* 0x0000000405047290 */ /* 0x000fe4000fffe1ff */
[----:B------:R-:W-:Y:S02]  /*29c0*/  UIMAD UR37, UR8, UR14, UR37 ;  /* 0x0000000e082572a4 */ /* 0x000fe4000f8e0225 */
[----:B------:R-:W-:-:S12]  /*29d0*/  UIMAD UR38, UR4, UR10, UR38 ;  /* 0x0000000a042672a4 */ /* 0x000fd8000f8e0226 */
.L_x_41:
[----:B------:R-:W-:Y:S01]  /*29e0*/  VIADD R11, R11, 0x1 ;  /* 0x000000010b0b7836 */ /* 0x000fe20000000000 */
[----:B------:R-:W-:Y:S01]  /*29f0*/  R2UR UR4, R164 ;  /* 0x00000000a40472ca */ /* 0x000fe200000e0000 */
[----:B------:R-:W-:Y:S01]  /*2a00*/  UIADD3 UR16, UPT, UPT, UR38, UR61, URZ ;  /* 0x0000003d26107290 */ /* 0x000fe2000fffe0ff */
[----:B------:R-:W-:Y:S02]  /*2a10*/  PLOP3.LUT P1, PT, PT, PT, PT, 0x80, 0x8 ;  /* 0x000000000008781c */ /* 0x000fe40003f2f070 */
[----:B------:R-:W-:-:S04]  /*2a20*/  ISETP.NE.AND P0, PT, R11, 0x2, PT ;  /* 0x000000020b00780c */ /* 0x000fc80003f05270 */
[----:B------:R-:W-:Y:S02]  /*2a30*/  SEL R3, RZ, 0x1, P0 ;  /* 0x00000001ff037807 */ /* 0x000fe40000000000 */
[----:B------:R-:W-:Y:S02]  /*2a40*/  SEL R11, R11, RZ, P0 ;  /* 0x000000ff0b0b7207 */ /* 0x000fe40000000000 */
[----:B------:R-:W-:Y:S01]  /*2a50*/  LOP3.LUT R10, R10, R3, RZ, 0x3c, !PT ;  /* 0x000000030a0a7212 */ /* 0x000fe200078e3cff */
[----:B------:R-:W-:Y:S01]  /*2a60*/  UIADD3 UR20, UPT, UPT, UR37, UR4, URZ ;  /* 0x0000000425147290 */ /* 0x000fe2000fffe0ff */
[----:B------:R-:W-:Y:S11]  /*2a70*/  BRA.U UP1, `(.L_x_42) ;  /* 0xfffffff101187547 */ /* 0x000ff6000b83ffff */
[----:B------:R-:W-:Y:S01]  /*2a80*/  UIADD3 UR8, UPT, UPT, UR6, 0x28, URZ ;  /* 0x0000002806087890 */ /* 0x000fe2000fffe0ff */
[----:B------:R-:W-:-:S03]  /*2a90*/  SHF.L.U32 R3, R12, 0x1f, RZ ;  /* 0x0000001f0c037819 */ /* 0x000fc600000006ff */
[----:B------:R-:W-:-:S09]  /*2aa0*/  ULEA UR4, UR7, UR8, 0x3 ;  /* 0x0000000807047291 */ /* 0x000fd2000f8e18ff */
[----:B------:R-:W2:Y:S02]  /*2ab0*/  SYNCS.PHASECHK.TRANS64.TRYWAIT P0, [UR4], R3 ;  /* 0x00000003ff0075a7 */ /* 0x000ea40008001104 */
[----:B--2---:R-:W-:Y:S05]  /*2ac0*/  @!P0 BRA `(.L_x_43) ;  /* 0x00000094005c8947 */ /* 0x004fea0003800000 */
.L_x_150:
[----:B------:R-:W-:-:S04]  /*2ad0*/  UIADD3 UR4, UPT, UPT, UR7, 0x1, URZ ;  /* 0x0000000107047890 */ /* 0x000fc8000fffe0ff */
[----:B------:R-:W-:-:S04]  /*2ae0*/  UISETP.NE.AND UP0, UPT, UR4, 0x5, UPT ;  /* 0x000000050400788c */ /* 0x000fc8000bf05270 */
[----:B------:R-:W-:Y:S02]  /*2af0*/  USEL UR6, URZ, 0x1, UP0 ;  /* 0x00000001ff067887 */ /* 0x000fe40008000000 */
[----:B------:R-:W-:-:S04]  /*2b00*/  USEL UR4, UR4, URZ, UP0 ;  /* 0x000000ff04047287 */ /* 0x000fc80008000000 */
[----:B------:R-:W-:Y:S01]  /*2b10*/  ULEA UR5, UR4, UR8, 0x3 ;  /* 0x0000000804057291 */ /* 0x000fe2000f8e18ff */
[----:B------:R-:W-:-:S04]  /*2b20*/  LOP3.LUT R2, R12, UR6, RZ, 0x3c, !PT ;  /* 0x000000060c027c12 */ /* 0x000fc8000f8e3cff */
[----:B-1----:R-:W-:-:S04]  /*2b30*/  SHF.L.U32 R3, R2, 0x1f, RZ ;  /* 0x0000001f02037819 */ /* 0x002fc800000006ff */
[----:B------:R-:W1:Y:S02]  /*2b40*/  SYNCS.PHASECHK.TRANS64.TRYWAIT P0, [UR5], R3 ;  /* 0x00000003ff0075a7 */ /* 0x000e640008001105 */
[----:B-1----:R-:W-:Y:S05]  /*2b50*/  @!P0 BRA `(.L_x_44) ;  /* 0x0000009400508947 */ /* 0x002fea0003800000 */
.L_x_152:
        /* <DEDUP_REMOVED lines=9> */
.L_x_154:
        /* <DEDUP_REMOVED lines=9> */
.L_x_156:
[----:B------:R-:W-:-:S04]  /*2c80*/  UIADD3 UR4, UPT, UPT, UR4, 0x1, URZ ;  /* 0x0000000104047890 */ /* 0x000fc8000fffe0ff */
[----:B------:R-:W-:-:S04]  /*2c90*/  UISETP.NE.AND UP0, UPT, UR4, 0x5, UPT ;  /* 0x000000050400788c */ /* 0x000fc8000bf05270 */
[----:B------:R-:W-:Y:S02]  /*2ca0*/  USEL UR5, URZ, 0x1, UP0 ;  /* 0x00000001ff057887 */ /* 0x000fe40008000000 */
[----:B------:R-:W-:-:S04]  /*2cb0*/  USEL UR4, UR4, URZ, UP0 ;  /* 0x000000ff04047287 */ /* 0x000fc80008000000 */
[----:B------:R-:W-:Y:S01]  /*2cc0*/  ULEA UR4, UR4, UR8, 0x3 ;  /* 0x0000000804047291 */ /* 0x000fe2000f8e18ff */
[----:B-1----:R-:W-:-:S04]  /*2cd0*/  LOP3.LUT R3, R2, UR5, RZ, 0x3c, !PT ;  /* 0x0000000502037c12 */ /* 0x002fc8000f8e3cff */
[----:B------:R-:W-:Y:S01]  /*2ce0*/  SHF.L.U32 R3, R3, 0x1f, RZ ;  /* 0x0000001f03037819 */ /* 0x000fe200000006ff */
[----:B------:R-:W-:-:S07]  /*2cf0*/  IMAD.U32 R0, RZ, RZ, UR4 ;  /* 0x00000004ff007e24 */ /* 0x000fce000f8e00ff */
.L_x_47:
[----:B-1----:R1:W2:Y:S02]  /*2d00*/  SYNCS.PHASECHK.TRANS64.TRYWAIT P0, [R0+URZ], R3 ;  /* 0x00000003000075a7 */ /* 0x0022a400080011ff */
[----:B--2---:R-:W-:Y:S05]  /*2d10*/  @!P0 NANOSLEEP.SYNCS 0x989680 ;  /* 0x009896800000895d */ /* 0x004fea0003900000 */
[----:B------:R-:W2:Y:S02]  /*2d20*/  @!P0 SYNCS.PHASECHK.TRANS64 P0, [R0+URZ], R3 ;  /* 0x00000003000085a7 */ /* 0x000ea400080010ff */
[----:B--2---:R-:W-:Y:S05]  /*2d30*/  @P0 EXIT ;  /* 0x000000000000094d */ /* 0x004fea0003800000 */
[----:B------:R-:W-:Y:S05]  /*2d40*/  BRA `(.L_x_47) ;  /* 0xfffffffc00ec7947 */ /* 0x000fea000383ffff */
.L_x_22:
[----:B------:R-:W-:-:S04]  /*2d50*/  UISETP.NE.AND UP0, UPT, UR45, URZ, UPT ;  /* 0x000000ff2d00728c */ /* 0x000fc8000bf05270 */
[----:B------:R-:W-:-:S09]  /*2d60*/  UISETP.NE.OR UP0, UPT, UR25, 0x1, UP0 ;  /* 0x000000011900788c */ /* 0x000fd20008705670 */
[----:B------:R-:W-:Y:S05]  /*2d70*/  BRA.U UP0, `(.L_x_48) ;  /* 0x0000000500487547 */ /* 0x000fea000b800000 */
[----:B------:R-:W-:Y:S01]  /*2d80*/  ISETP.GE.U32.AND P2, PT, R0, 0x8, PT ;  /* 0x000000080000780c */ /* 0x000fe20003f46070 */
[----:B------:R-:W-:Y:S01]  /*2d90*/  IMAD.MOV.U32 R12, RZ, RZ, 0x1 ;  /* 0x00000001ff0c7424 */ /* 0x000fe200078e00ff */
[----:B------:R-:W-:Y:S02]  /*2da0*/  CS2R R10, SRZ ;  /* 0x00000000000a7805 */ /* 0x000fe4000001ff00 */
[----:B------:R-:W-:Y:S01]  /*2db0*/  CS2R R8, SRZ ;  /* 0x0000000000087805 */ /* 0x000fe2000001ff00 */
[----:B------:R-:W-:Y:S01]  /*2dc0*/  UMOV UR6, 0x400 ;  /* 0x0000040000067882 */ /* 0x000fe20000000000 */
[----:B------:R-:W-:Y:S01]  /*2dd0*/  UMOV UR5, URZ ;  /* 0x000000ff00057c82 */ /* 0x000fe20008000000 */
[----:B------:R-:W-:-:S12]  /*2de0*/  ULEA UR6, UR45, UR6, 0x18 ;  /* 0x000000062d067291 */ /* 0x000fd8000f8ec0ff */
.L_x_52:
[----:B------:R-:W-:Y:S02]  /*2df0*/  LEA R2, R8, UR6, 0x3 ;  /* 0x0000000608027c11 */ /* 0x000fe4000f8e18ff */
[----:B------:R-:W-:-:S03]  /*2e00*/  SHF.L.U32 R5, R9, 0x1f, RZ ;  /* 0x0000001f09057819 */ /* 0x000fc600000006ff */
[----:B------:R-:W-:Y:S01]  /*2e10*/  VIADD R4, R2, 0xf0 ;  /* 0x000000f002047836 */ /* 0x000fe20000000000 */
[----:B------:R-:W2:Y:S02]  /*2e20*/  SYNCS.PHASECHK.TRANS64.TRYWAIT P0, [R2+URZ+0xe0], R5 ;  /* 0x0000e005020075a7 */ /* 0x000ea400080011ff */
[----:B--2---:R-:W-:Y:S05]  /*2e30*/  @!P0 BRA `(.L_x_49) ;  /* 0x0000009000e08947 */ /* 0x004fea0003800000 */
.L_x_157:
[----:B------:R-:W-:Y:S01]  /*2e40*/  ULEA UR4, UR5, UR6, 0x3 ;  /* 0x0000000605047291 */ /* 0x000fe2000f8e18ff */
[----:B------:R-:W-:Y:S02]  /*2e50*/  PRMT R4, RZ, 0x654, R4 ;  /* 0x00000654ff047816 */ /* 0x000fe40000000004 */
[----:B--2---:R-:W-:Y:S01]  /*2e60*/  SHF.L.U32 R5, R12, 0x1f, RZ ;  /* 0x0000001f0c057819 */ /* 0x004fe200000006ff */
[----:B------:R-:W-:Y:S01]  /*2e70*/  UIADD3 UR7, UPT, UPT, UR4, 0xa0, URZ ;  /* 0x000000a004077890 */ /* 0x000fe2000fffe0ff */
[----:B------:R2:W-:Y:S05]  /*2e80*/  SYNCS.ARRIVE.TRANS64.RED.A1T0 RZ, [R4+URZ], RZ ;  /* 0x000000ff04ff79a7 */ /* 0x0005ea00081004ff */
[----:B------:R-:W-:Y:S01]  /*2e90*/  IMAD.U32 R7, RZ, RZ, UR7 ;  /* 0x00000007ff077e24 */ /* 0x000fe2000f8e00ff */
[----:B------:R-:W3:Y:S04]  /*2ea0*/  SYNCS.PHASECHK.TRANS64.TRYWAIT P0, [UR4+0xb0], R5 ;  /* 0x0000b005ff0075a7 */ /* 0x000ee80008001104 */
[----:B------:R-:W-:Y:S01]  /*2eb0*/  PRMT R6, R0, 0x654, R7 ;  /* 0x0000065400067816 */ /* 0x000fe20000000007 */
[----:B--2---:R-:W-:Y:S01]  /*2ec0*/  @!P2 IMAD.MOV.U32 R4, RZ, RZ, 0x10 ;  /* 0x00000010ff04a424 */ /* 0x004fe200078e00ff */
[----:B---3--:R-:W-:Y:S06]  /*2ed0*/  @!P0 BRA `(.L_x_50) ;  /* 0x0000009000cc8947 */ /* 0x008fec0003800000 */
.L_x_159:
[----:B------:R-:W-:Y:S01]  /*2ee0*/  ULEA UR8, UR5, UR6, 0x4 ;  /* 0x0000000605087291 */ /* 0x000fe2000f8e20ff */
[----:B------:R-:W-:Y:S01]  /*2ef0*/  SEL R3, R6, R3, !P2 ;  /* 0x0000000306037207 */ /* 0x000fe20005000000 */
[----:B------:R-:W-:Y:S01]  /*2f00*/  UIADD3 UR9, UPT, UPT, UR4, 0xa0, URZ ;  /* 0x000000a004097890 */ /* 0x000fe2000fffe0ff */
[----:B--2---:R-:W-:Y:S01]  /*2f10*/  LEA R2, R11, UR6, 0x3 ;  /* 0x000000060b027c11 */ /* 0x004fe2000f8e18ff */
[----:B------:R-:W-:Y:S01]  /*2f20*/  UIADD3 UR8, UPT, UPT, UR8, 0x110, URZ ;  /* 0x0000011008087890 */ /* 0x000fe2000fffe0ff */
[----:B------:R-:W-:Y:S01]  /*2f30*/  SHF.L.U32 R5, R10, 0x1f, RZ ;  /* 0x0000001f0a057819 */ /* 0x000fe200000006ff */
[----:B------:R2:W-:Y:S01]  /*2f40*/  @!P2 SYNCS.ARRIVE.TRANS64.RED RZ, [R3+URZ], R4 ;  /* 0x0000000403ffa9a7 */ /* 0x0005e200080004ff */
[----:B------:R-:W-:Y:S01]  /*2f50*/  UIADD3 UR4, UPT, UPT, UR5, 0x1, URZ ;  /* 0x0000000105047890 */ /* 0x000fe2000fffe0ff */
[----:B------:R-:W-:-:S03]  /*2f60*/  VIADD R8, R8, 0x1 ;  /* 0x0000000108087836 */ /* 0x000fc60000000000 */
[----:B------:R-:W-:Y:S02]  /*2f70*/  UISETP.NE.AND UP0, UPT, UR4, 0x2, UPT ;  /* 0x000000020400788c */ /* 0x000fe4000bf05270 */
[----:B------:R-:W-:Y:S06]  /*2f80*/  UGETNEXTWORKID.BROADCAST [UR8], [UR9] ;  /* 0x00000000080073ca */ /* 0x000fec0008000100 */
[----:B------:R-:W-:Y:S01]  /*2f90*/  USEL UR7, URZ, 0x1, UP0 ;  /* 0x00000001ff077887 */ /* 0x000fe20008000000 */
[----:B------:R-:W-:Y:S01]  /*2fa0*/  ISETP.NE.AND P0, PT, R8, 0x2, PT ;  /* 0x000000020800780c */ /* 0x000fe20003f05270 */
[----:B------:R-:W-:Y:S01]  /*2fb0*/  USEL UR5, UR4, URZ, UP0 ;  /* 0x000000ff04057287 */ /* 0x000fe20008000000 */
[----:B------:R-:W3:Y:S03]  /*2fc0*/  SYNCS.PHASECHK.TRANS64.TRYWAIT P1, [R2+URZ+0xa0], R5 ;  /* 0x0000a005020075a7 */ /* 0x000ee600080211ff */
[----:B------:R-:W-:Y:S01]  /*2fd0*/  LOP3.LUT R12, R12, UR7, RZ, 0x3c, !PT ;  /* 0x000000070c0c7c12 */ /* 0x000fe2000f8e3cff */
[----:B--23--:R-:W-:Y:S07]  /*2fe0*/  @!P1 BRA `(.L_x_51) ;  /* 0x0000009000a09947 */ /* 0x00cfee0003800000 */
.L_x_160:
[C---:B------:R-:W-:Y:S01]  /*2ff0*/  LEA R4, R11.reuse, UR6, 0x4 ;  /* 0x000000060b047c11 */ /* 0x040fe2000f8e20ff */
[----:B--2---:R-:W-:Y:S01]  /*3000*/  VIADD R2, R2, 0xb0 ;  /* 0x000000b002027836 */ /* 0x004fe20000000000 */
[----:B------:R-:W-:Y:S01]  /*3010*/  SEL R8, R8, RZ, P0 ;  /* 0x000000ff08087207 */ /* 0x000fe20000000000 */
[----:B------:R-:W-:-:S03]  /*3020*/  VIADD R11, R11, 0x1 ;  /* 0x000000010b0b7836 */ /* 0x000fc60000000000 */
[----:B------:R-:W2:Y:S01]  /*3030*/  LDS.128 R4, [R4+0x110] ;  /* 0x0001100004047984 */ /* 0x000ea20000000c00 */
[----:B------:R-:W-:Y:S02]  /*3040*/  PRMT R2, RZ, 0x654, R2 ;  /* 0x00000654ff027816 */ /* 0x000fe40000000002 */
[C---:B------:R-:W-:Y:S01]  /*3050*/  ISETP.NE.AND P1, PT, R11.reuse, 0x2, PT ;  /* 0x000000020b00780c */ /* 0x040fe20003f25270 */
[----:B------:R-:W-:Y:S01]  /*3060*/  @!PT LDS RZ, [RZ] ;  /* 0x00000000fffff984 */ /* 0x000fe20000000800 */
[----:B------:R-:W-:Y:S01]  /*3070*/  @!PT LDS RZ, [RZ] ;  /* 0x00000000fffff984 */ /* 0x000fe20000000800 */
[----:B------:R-:W-:Y:S01]  /*3080*/  @!PT LDS RZ, [RZ] ;  /* 0x00000000fffff984 */ /* 0x000fe20000000800 */
[----:B------:R-:W-:Y:S01]  /*3090*/  @!PT LDS RZ, [RZ] ;  /* 0x00000000fffff984 */ /* 0x000fe20000000800 */
[----:B------:R3:W-:Y:S06]  /*30a0*/  MEMBAR.ALL.CTA ;  /* 0x0000000000007992 */ /* 0x0007ec0000008000 */
[----:B---3--:R-:W3:Y:S01]  /*30b0*/  FENCE.VIEW.ASYNC.S ;  /* 0x00000000000073c6 */ /* 0x008ee20000000000 */
[----:B------:R-:W-:Y:S01]  /*30c0*/  SEL R11, R11, RZ, P1 ;  /* 0x000000ff0b0b7207 */ /* 0x000fe20000800000 */
[----:B---3--:R3:W-:Y:S01]  /*30d0*/  SYNCS.ARRIVE.TRANS64.RED.A1T0 RZ, [R2+URZ], RZ ;  /* 0x000000ff02ff79a7 */ /* 0x0087e200081004ff */
[----:B--2---:R-:W-:-:S02]  /*30e0*/  LOP3.LUT P3, RZ, R6, 0x1, RZ, 0xc0, !PT ;  /* 0x0000000106ff7812 */ /* 0x004fc4000786c0ff */
[----:B------:R-:W-:-:S04]  /*30f0*/  SEL R5, RZ, 0x1, P1 ;  /* 0x00000001ff057807 */ /* 0x000fc80000800000 */
[----:B------:R-:W-:Y:S02]  /*3100*/  LOP3.LUT R10, R10, R5, RZ, 0x3c, !PT ;  /* 0x000000050a0a7212 */ /* 0x000fe400078e3cff */
[----:B---3--:R-:W-:-:S04]  /*3110*/  SEL R2, RZ, 0x1, P0 ;  /* 0x00000001ff027807 */ /* 0x008fc80000000000 */
[----:B------:R-:W-:Y:S01]  /*3120*/  LOP3.LUT R9, R9, R2, RZ, 0x3c, !PT ;  /* 0x0000000209097212 */ /* 0x000fe200078e3cff */
[----:B------:R-:W-:Y:S06]  /*3130*/  @P3 BRA `(.L_x_52) ;  /* 0xfffffffc002c3947 */ /* 0x000fec000383ffff */
[----:B------:R-:W-:Y:S01]  /*3140*/  ULEA UR4, UR5, UR6, 0x3 ;  /* 0x0000000605047291 */ /* 0x000fe2000f8e18ff */
[----:B------:R-:W-:-:S08]  /*3150*/  SHF.L.U32 R3, R12, 0x1f, RZ ;  /* 0x0000001f0c037819 */ /* 0x000fd000000006ff */
[----:B------:R-:W2:Y:S02]  /*3160*/  SYNCS.PHASECHK.TRANS64 P0, [UR4+0xb0], R3 ;  /* 0x0000b003ff0075a7 */ /* 0x000ea40008001004 */
[----:B--2---:R-:W-:Y:S05]  /*3170*/  @P0 BRA `(.L_x_53) ;  /* 0x0000000000080947 */ /* 0x004fea0003800000 */
[----:B------:R-:W2:Y:S02]  /*3180*/  SYNCS.PHASECHK.TRANS64.TRYWAIT P0, [UR4+0xb0], R3 ;  /* 0x0000b003ff0075a7 */ /* 0x000ea40008001104 */
[----:B--2---:R-:W-:Y:S05]  /*3190*/  @!P0 BRA `(.L_x_54) ;  /* 0x0000009000488947 */ /* 0x004fea0003800000 */
.L_x_53:
[----:B------:R-:W-:-:S04]  /*31a0*/  UIADD3 UR7, UPT, UPT, UR5, 0x1, URZ ;  /* 0x0000000105077890 */ /* 0x000fc8000fffe0ff */
[----:B------:R-:W-:-:S04]  /*31b0*/  UISETP.NE.AND UP0, UPT, UR7, 0x2, UPT ;  /* 0x000000020700788c */ /* 0x000fc8000bf05270 */
[----:B------:R-:W-:Y:S02]  /*31c0*/  USEL UR8, URZ, 0x1, UP0 ;  /* 0x00000001ff087887 */ /* 0x000fe40008000000 */
[----:B------:R-:W-:-:S04]  /*31d0*/  USEL UR7, UR7, URZ, UP0 ;  /* 0x000000ff07077287 */ /* 0x000fc80008000000 */
[----:B------:R-:W-:Y:S01]  /*31e0*/  ULEA UR7, UR7, UR6, 0x3 ;  /* 0x0000000607077291 */ /* 0x000fe2000f8e18ff */
[----:B--2---:R-:W-:-:S04]  /*31f0*/  LOP3.LUT R3, R12, UR8, RZ, 0x3c, !PT ;  /* 0x000000080c037c12 */ /* 0x004fc8000f8e3cff */
[----:B------:R-:W-:-:S04]  /*3200*/  SHF.L.U32 R0, R3, 0x1f, RZ ;  /* 0x0000001f03007819 */ /* 0x000fc800000006ff */
[----:B------:R-:W2:Y:S02]  /*3210*/  SYNCS.PHASECHK.TRANS64 P0, [UR7+0xb0], R0 ;  /* 0x0000b000ff0075a7 */ /* 0x000ea40008001007 */
[----:B-12---:R-:W-:Y:S05]  /*3220*/  @P0 EXIT ;  /* 0x000000000000094d */ /* 0x006fea0003800000 */
[----:B------:R-:W-:Y:S02]  /*3230*/  SHF.L.U32 R3, R3, 0x1f, RZ ;  /* 0x0000001f03037819 */ /* 0x000fe400000006ff */
[----:B------:R-:W-:-:S07]  /*3240*/  MOV R0, UR7 ;  /* 0x0000000700007c02 */ /* 0x000fce0008000f00 */
.L_x_55:
[----:B-1----:R1:W2:Y:S02]  /*3250*/  SYNCS.PHASECHK.TRANS64.TRYWAIT P0, [R0+URZ+0xb0], R3 ;  /* 0x0000b003000075a7 */ /* 0x0022a400080011ff */
[----:B--2---:R-:W-:Y:S05]  /*3260*/  @!P0 NANOSLEEP.SYNCS 0x989680 ;  /* 0x009896800000895d */ /* 0x004fea0003900000 */
[----:B------:R-:W2:Y:S02]  /*3270*/  @!P0 SYNCS.PHASECHK.TRANS64 P0, [R0+URZ+0xb0], R3 ;  /* 0x0000b003000085a7 */ /* 0x000ea400080010ff */
[----:B--2---:R-:W-:Y:S05]  /*3280*/  @P0 EXIT ;  /* 0x000000000000094d */ /* 0x004fea0003800000 */
[----:B------:R-:W-:Y:S05]  /*3290*/  BRA `(.L_x_55) ;  /* 0xfffffffc00ec7947 */ /* 0x000fea000383ffff */
.L_x_48:
[----:B------:R-:W-:Y:S05]  /*32a0*/  BRA.U UP6, `(.L_x_56) ;  /* 0x0000001106907547 */ /* 0x000fea000b800000 */
[----:B------:R-:W-:Y:S01]  /*32b0*/  UMOV UR4, 0x40 ;  /* 0x0000004000047882 */ /* 0x000fe20000000000 */
[----:B------:R-:W-:Y:S01]  /*32c0*/  NOP ;  /* 0x0000000000007918 */ /* 0x000fe20000000000 */
[----:B------:R-:W-:Y:S01]  /*32d0*/  ULEA UR5, UR45, UR4, 0x18 ;  /* 0x000000042d057291 */ /* 0x000fe2000f8ec0ff */
[----:B------:R-:W-:Y:S02]  /*32e0*/  UMOV UR6, 0x400 ;  /* 0x0000040000067882 */ /* 0x000fe40000000000 */
[----:B------:R-:W-:-:S06]  /*32f0*/  ULEA UR6, UR45, UR6, 0x18 ;  /* 0x000000062d067291 */ /* 0x000fcc000f8ec0ff */
[----:B------:R-:W2:Y:S02]  /*3300*/  LDS.U8 R0, [UR5+0x1c] ;  /* 0x00001c05ff007984 */ /* 0x000ea40008000000 */
[----:B--2---:R-:W-:-:S13]  /*3310*/  ISETP.NE.AND P0, PT, R0, RZ, PT ;  /* 0x000000ff0000720c */ /* 0x004fda0003f05270 */
[----:B------:R-:W-:Y:S05]  /*3320*/  @P0 BRA `(.L_x_57) ;  /* 0x0000000400080947 */ /* 0x000fea0003800000 */
[----:B------:R-:W-:Y:S02]  /*3330*/  UISETP.NE.U32.AND UP1, UPT, UR47, 0x1, UPT ;  /* 0x000000012f00788c */ /* 0x000fe4000bf25070 */
[----:B------:R-:W-:-:S07]  /*3340*/  UIADD3 UR7, UPT, UPT, UR5, 0x8, URZ ;  /* 0x0000000805077890 */ /* 0x000fce000fffe0ff */
[----:B------:R-:W-:Y:S05]  /*3350*/  BRA.U !UP1, `(.L_x_58) ;  /* 0x00000001099c7547 */ /* 0x000fea000b800000 */
[----:B------:R-:W-:Y:S01]  /*3360*/  ELECT P0, URZ, PT ;  /* 0x0000000000ff782f */ /* 0x000fe20003800000 */
[----:B------:R-:W-:-:S12]  /*3370*/  BSSY B0, `(.L_x_58) ;  /* 0x0000025000007945 */ /* 0x000fd80003800000 */
[----:B------:R-:W-:Y:S05]  /*3380*/  @!P0 BRA `(.L_x_59) ;  /* 0x00000000008c8947 */ /* 0x000fea0003800000 */
[----:B------:R-:W-:-:S05]  /*3390*/  UMOV UR4, 0x10 ;  /* 0x0000001000047882 */ /* 0x000fca0000000000 */
[----:B------:R-:W-:Y:S04]  /*33a0*/  DEPBAR.LE SB2, 0x36 ;  /* 0x0000ad800000791a */ /* 0x000fe80000000000 */
[----:B------:R-:W2:Y:S02]  /*33b0*/  UTCATOMSWS.2CTA.FIND_AND_SET.ALIGN UP0, UR4, UR4 ;  /* 0x00000004000475e3 */ /* 0x000ea40008200800 */
[----:B--2---:R-:W-:Y:S01]  /*33c0*/  MOV R11, UR4 ;  /* 0x00000004000b7c02 */ /* 0x004fe20008000f00 */
[----:B------:R-:W-:Y:S06]  /*33d0*/  BRA.U UP0, `(.L_x_60) ;  /* 0x0000000100187547 */ /* 0x000fec000b800000 */
.L_x_61:
[----:B------:R-:W-:Y:S05]  /*33e0*/  NANOSLEEP 0x64 ;  /* 0x000000640000795d */ /* 0x000fea0003800000 */
[----:B------:R-:W-:-:S05]  /*33f0*/  UMOV UR4, 0x10 ;  /* 0x0000001000047882 */ /* 0x000fca0000000000 */
[----:B------:R-:W-:Y:S04]  /*3400*/  DEPBAR.LE SB2, 0x36 ;  /* 0x0000ad800000791a */ /* 0x000fe80000000000 */
[----:B------:R-:W2:Y:S02]  /*3410*/  UTCATOMSWS.2CTA.FIND_AND_SET.ALIGN UP0, UR4, UR4 ;  /* 0x00000004000475e3 */ /* 0x000ea40008200800 */
[----:B--2---:R-:W-:Y:S01]  /*3420*/  MOV R11, UR4 ;  /* 0x00000004000b7c02 */ /* 0x004fe20008000f00 */
[----:B------:R-:W-:Y:S05]  /*3430*/  BRA.U !UP0, `(.L_x_61) ;  /* 0xfffffffd08e87547 */ /* 0x000fea000b83ffff */
.L_x_60:
[----:B------:R-:W2:Y:S01]  /*3440*/  LDS R7, [UR5+0x10] ;  /* 0x00001005ff077984 */ /* 0x000ea20008000800 */
[----:B------:R-:W-:Y:S01]  /*3450*/  IMAD.U32 R5, RZ, RZ, UR6 ;  /* 0x00000006ff057e24 */ /* 0x000fe2000f8e00ff */
[----:B------:R-:W-:-:S03]  /*3460*/  MOV R4, UR46 ;  /* 0x0000002e00047c02 */ /* 0x000fc60008000f00 */
[----:B------:R-:W-:Y:S01]  /*3470*/  VIADD R5, R5, 0x130 ;  /* 0x0000013005057836 */ /* 0x000fe20000000000 */
[----:B--2---:R-:W-:-:S04]  /*3480*/  SHF.L.U32 R7, R7, 0x1f, RZ ;  /* 0x0000001f07077819 */ /* 0x004fc800000006ff */
[----:B------:R-:W2:Y:S02]  /*3490*/  SYNCS.PHASECHK.TRANS64.TRYWAIT P0, [UR5+0x8], R7 ;  /* 0x00000807ff0075a7 */ /* 0x000ea40008001105 */
[----:B--2---:R-:W-:Y:S05]  /*34a0*/  @P0 BRA `(.L_x_62) ;  /* 0x0000000000080947 */ /* 0x004fea0003800000 */
[----:B------:R-:W2:Y:S02]  /*34b0*/  SYNCS.PHASECHK.TRANS64.TRYWAIT P0, [UR5+0x8], R7 ;  /* 0x00000807ff0075a7 */ /* 0x000ea40008001105 */
[----:B--2---:R-:W-:Y:S05]  /*34c0*/  @!P0 BRA `(.L_x_63) ;  /* 0x0000008c00948947 */ /* 0x004fea0003800000 */
.L_x_62:
[----:B--2---:R-:W-:Y:S01]  /*34d0*/  HFMA2 R0, -RZ, RZ, 0, 5.9604644775390625e-08 ;  /* 0x00000001ff007431 */ /* 0x004fe200000001ff */
[----:B------:R-:W-:Y:S01]  /*34e0*/  UPRMT UR4, UR46, 0x654, UR7 ;  /* 0x000006542e047896 */ /* 0x000fe20008000007 */
[----:B------:R-:W-:Y:S01]  /*34f0*/  IMAD.MOV.U32 R8, RZ, RZ, 0xffff ;  /* 0x0000ffffff087424 */ /* 0x000fe200078e00ff */
[----:B------:R-:W-:Y:S01]  /*3500*/  PRMT R4, R4, 0x654, R5 ;  /* 0x0000065404047816 */ /* 0x000fe20000000005 */
[----:B------:R-:W-:Y:S02]  /*3510*/  IMAD.MOV.U32 R6, RZ, RZ, 0x4 ;  /* 0x00000004ff067424 */ /* 0x000fe400078e00ff */
[----:B------:R-:W-:Y:S01]  /*3520*/  IMAD.SHL.U32 R9, R11, 0x20, RZ ;  /* 0x000000200b097824 */ /* 0x000fe200078e00ff */
[----:B------:R-:W-:Y:S02]  /*3530*/  MOV R5, UR4 ;  /* 0x0000000400057c02 */ /* 0x000fe40008000f00 */
[-C--:B------:R-:W-:Y:S01]  /*3540*/  SHF.L.U32 R8, R8, R11.reuse, RZ ;  /* 0x0000000b08087219 */ /* 0x080fe200000006ff */
[----:B------:R2:W-:Y:S01]  /*3550*/  SYNCS.ARRIVE.TRANS64.RED RZ, [UR4], R6 ;  /* 0x00000006ffff79a7 */ /* 0x0005e20008000404 */
[----:B------:R-:W-:Y:S01]  /*3560*/  SHF.L.U32 R7, R0, R11, RZ ;  /* 0x0000000b00077219 */ /* 0x000fe200000006ff */
[----:B------:R2:W-:Y:S04]  /*3570*/  STS [UR6+0x130], R9 ;  /* 0x00013009ff007988 */ /* 0x0005e80008000806 */
[----:B------:R2:W-:Y:S04]  /*3580*/  STAS [R4.64], R11 ;  /* 0x0000000b04007dbd */ /* 0x0005e8000c0008ff */
[----:B------:R2:W-:Y:S04]  /*3590*/  ATOMS.OR RZ, [UR5+0x14], R8 ;  /* 0x00001408ffff798c */ /* 0x0005e8000b000005 */
[----:B------:R2:W-:Y:S04]  /*35a0*/  ATOMS.OR RZ, [UR5+0x18], R7 ;  /* 0x00001807ffff798c */ /* 0x0005e8000b000005 */
[----:B------:R2:W-:Y:S02]  /*35b0*/  ATOMS.XOR RZ, [UR5+0x10], R0 ;  /* 0x00001000ffff798c */ /* 0x0005e4000b800005 */
.L_x_59:
[----:B-1----:R-:W-:Y:S05]  /*35c0*/  BSYNC B0 ;  /* 0x0000000000007941 */ /* 0x002fea0003800000 */
.L_x_58:
[----:B------:R-:W-:Y:S05]  /*35d0*/  BRA.U UP1, `(.L_x_64) ;  /* 0x00000001016c7547 */ /* 0x000fea000b800000 */
[----:B------:R-:W-:-:S03]  /*35e0*/  UMOV UR4, 0xffffffff ;  /* 0xffffffff00047882 */ /* 0x000fc60000000000 */
[----:B------:R-:W-:Y:S05]  /*35f0*/  BRA.DIV UR4, `(.L_x_65) ;  /* 0x0000008e04607947 */ /* 0x000fea000b800000 */
[----:B------:R-:W-:-:S13]  /*3600*/  ELECT P0, URZ, PT ;  /* 0x0000000000ff782f */ /* 0x000fda0003800000 */
.L_x_164:
[----:B------:R-:W-:Y:S05]  /*3610*/  @!P0 BRA `(.L_x_64) ;  /* 0x00000000005c8947 */ /* 0x000fea0003800000 */
[----:B--2---:R-:W2:Y:S02]  /*3620*/  LDS R5, [UR5+0x10] ;  /* 0x00001005ff057984 */ /* 0x004ea40008000800 */
[----:B--2---:R-:W-:-:S04]  /*3630*/  SHF.L.U32 R5, R5, 0x1f, RZ ;  /* 0x0000001f05057819 */ /* 0x004fc800000006ff */
[----:B------:R-:W2:Y:S02]  /*3640*/  SYNCS.PHASECHK.TRANS64.TRYWAIT P0, [UR5+0x8], R5 ;  /* 0x00000805ff0075a7 */ /* 0x000ea40008001105 */
[----:B--2---:R-:W-:Y:S05]  /*3650*/  @P0 BRA `(.L_x_66) ;  /* 0x0000000000080947 */ /* 0x004fea0003800000 */
[----:B------:R-:W2:Y:S02]  /*3660*/  SYNCS.PHASECHK.TRANS64.TRYWAIT P0, [UR5+0x8], R5 ;  /* 0x00000805ff0075a7 */ /* 0x000ea40008001105 */
[----:B--2---:R-:W-:Y:S05]  /*3670*/  @!P0 BRA `(.L_x_67) ;  /* 0x0000008c00648947 */ /* 0x004fea0003800000 */
.L_x_66:
[----:B------:R-:W3:Y:S01]  /*3680*/  LDS R7, [UR6+0x130] ;  /* 0x00013006ff077984 */ /* 0x000ee20008000800 */
[----:B--2---:R-:W-:Y:S02]  /*3690*/  HFMA2 R0, -RZ, RZ, 0, 5.9604644775390625e-08 ;  /* 0x00000001ff007431 */ /* 0x004fe400000001ff */
[----:B------:R-:W-:Y:S01]  /*36a0*/  IMAD.MOV.U32 R4, RZ, RZ, 0xffff ;  /* 0x0000ffffff047424 */ /* 0x000fe200078e00ff */
[----:B------:R-:W-:Y:S01]  /*36b0*/  UPRMT UR4, UR46, 0x654, UR7 ;  /* 0x000006542e047896 */ /* 0x000fe20008000007 */
[----:B---3--:R-:W-:-:S03]  /*36c0*/  IMAD.SHL.U32 R5, R7, 0x20, RZ ;  /* 0x0000002007057824 */ /* 0x008fc600078e00ff */
[-C--:B------:R-:W-:Y:S02]  /*36d0*/  SHF.L.U32 R4, R4, R7.reuse, RZ ;  /* 0x0000000704047219 */ /* 0x080fe400000006ff */
[----:B------:R-:W-:Y:S01]  /*36e0*/  SHF.L.U32 R7, R0, R7, RZ ;  /* 0x0000000700077219 */ /* 0x000fe200000006ff */
[----:B------:R3:W-:Y:S04]  /*36f0*/  STS [UR6+0x130], R5 ;  /* 0x00013005ff007988 */ /* 0x0007e80008000806 */
[----:B------:R3:W-:Y:S04]  /*3700*/  ATOMS.OR RZ, [UR5+0x14], R4 ;  /* 0x00001404ffff798c */ /* 0x0007e8000b000005 */
[----:B------:R3:W-:Y:S01]  /*3710*/  ATOMS.OR RZ, [UR5+0x18], R7 ;  /* 0x00001807ffff798c */ /* 0x0007e2000b000005 */
[----:B------:R-:W-:Y:S03]  /*3720*/  SYNCS.ARRIVE.TRANS64.RED.A1T0 RZ, [UR4], RZ ;  /* 0x000000ffffff79a7 */ /* 0x000fe60008100404 */
[----:B------:R3:W-:Y:S01]  /*3730*/  ATOMS.XOR RZ, [UR5+0x10], R0 ;  /* 0x00001000ffff798c */ /* 0x0007e2000b800005 */
[----:B------:R-:W-:Y:S05]  /*3740*/  BRA `(.L_x_64) ;  /* 0x0000000000107947 */ /* 0x000fea0003800000 */
.L_x_57:
[----:B------:R-:W-:Y:S02]  /*3750*/  MOV R0, 0xffffffff ;  /* 0xffffffff00007802 */ /* 0x000fe40000000f00 */
[----:B------:R-:W-:-:S03]  /*3760*/  MOV R4, 0x3790 ;  /* 0x0000379000047802 */ /* 0x000fc60000000f00 */
[----:B------:R2:W-:Y:S04]  /*3770*/  STS [UR6+0x130], R0 ;  /* 0x00013000ff007988 */ /* 0x0005e80008000806 */
[----:B-12--5:R-:W-:Y:S05]  /*3780*/  CALL.REL.NOINC `($__internal_1_$__cuda_sm10x_tcgen05_guardrail_trap_phase_invalid_during_alloc) ;  /* 0x0000009400047944 */ /* 0x026fea0003c00000 */
.L_x_64:
[----:B------:R-:W-:Y:S05]  /*3790*/  WARPSYNC.ALL ;  /* 0x0000000000007948 */ /* 0x000fea0003800000 */
[----:B------:R-:W4:Y:S01]  /*37a0*/  S2UR UR4, SR_CgaCtaId ;  /* 0x00000000000479c3 */ /* 0x000f220000008800 */
[----:B------:R-:W-:Y:S01]  /*37b0*/  UMOV UR26, 0x400 ;  /* 0x00000400001a7882 */ /* 0x000fe20000000000 */
[----:B------:R-:W-:-:S06]  /*37c0*/  NOP ;  /* 0x0000000000007918 */ /* 0x000fcc0000000000 */
[----:B------:R-:W-:Y:S06]  /*37d0*/  BAR.ARV 0x6, 0xa0 ;  /* 0x0182800000007b1d */ /* 0x000fec0000002000 */
[----:B------:R-:W1:Y:S01]  /*37e0*/  LDCU UR6, c[0x0][0x38c] ;  /* 0x00007180ff0677ac */ /* 0x000e620008000800 */
[----:B------:R-:W-:Y:S01]  /*37f0*/  LOP3.LUT R3, R3, 0xffff, RZ, 0xc0, !PT ;  /* 0x0000ffff03037812 */ /* 0x000fe200078ec0ff */
[----:B--2---:R-:W-:Y:S01]  /*3800*/  IMAD.MOV.U32 R9, RZ, RZ, 0x1 ;  /* 0x00000001ff097424 */ /* 0x004fe200078e00ff */
[----:B------:R-:W-:Y:S01]  /*3810*/  LOP3.LUT R2, R2, 0xffff, RZ, 0xc0, !PT ;  /* 0x0000ffff02027812 */ /* 0x000fe200078ec0ff */
[----:B------:R-:W-:Y:S01]  /*3820*/  IMAD.MOV.U32 R8, RZ, RZ, RZ ;  /* 0x000000ffff087224 */ /* 0x000fe200078e00ff */
[----:B------:R-:W-:Y:S01]  /*3830*/  R2UR UR28, R3 ;  /* 0x00000000031c72ca */ /* 0x000fe200000e0000 */
[----:B------:R-:W-:Y:S01]  /*3840*/  UMOV UR32, URZ ;  /* 0x000000ff00207c82 */ /* 0x000fe20008000000 */
[----:B------:R-:W-:-:S02]  /*3850*/  R2UR UR42, R2 ;  /* 0x00000000022a72ca */ /* 0x000fc400000e0000 */
[----:B------:R-:W-:Y:S01]  /*3860*/  CS2R R2, SRZ ;  /* 0x0000000000027805 */ /* 0x000fe2000001ff00 */
[----:B------:R-:W-:Y:S01]  /*3870*/  UMOV UR23, URZ ;  /* 0x000000ff00177c82 */ /* 0x000fe20008000000 */
[----:B----4-:R-:W-:Y:S01]  /*3880*/  ULEA UR26, UR4, UR26, 0x18 ;  /* 0x0000001a041a7291 */ /* 0x010fe2000f8ec0ff */
[----:B------:R-:W-:Y:S01]  /*3890*/  UMOV UR22, URZ ;  /* 0x000000ff00167c82 */ /* 0x000fe20008000000 */
[----:B------:R-:W-:Y:S02]  /*38a0*/  UISETP.NE.AND UP3, UPT, UR47, URZ, UPT ;  /* 0x000000ff2f00728c */ /* 0x000fe4000bf65270 */
[----:B------:R-:W-:Y:S02]  /*38b0*/  UIADD3 UR5, UPT, UPT, UR26, 0xc400, URZ ;  /* 0x0000c4001a057890 */ /* 0x000fe4000fffe0ff */
[----:B------:R-:W-:-:S03]  /*38c0*/  UIADD3 UR4, UPT, UPT, UR26, 0x20400, URZ ;  /* 0x000204001a047890 */ /* 0x000fc6000fffe0ff */
[----:B---3--:R-:W2:Y:S01]  /*38d0*/  LDS R0, [UR26+0x130] ;  /* 0x0001301aff007984 */ /* 0x008ea20008000800 */
[----:B-1----:R-:W-:Y:S02]  /*38e0*/  UIADD3 UR6, UPT, UPT, UR6, 0x7f, URZ ;  /* 0x0000007f06067890 */ /* 0x002fe4000fffe0ff */
[----:B------:R-:W-:Y:S02]  /*38f0*/  USHF.R.U32.HI UR5, URZ, 0x4, UR5 ;  /* 0x00000004ff057899 */ /* 0x000fe40008011605 */
[----:B------:R-:W-:Y:S02]  /*3900*/  USHF.R.S32.HI UR33, URZ, 0x1f, UR6 ;  /* 0x0000001fff217899 */ /* 0x000fe40008011406 */
[----:B------:R-:W-:Y:S02]  /*3910*/  USHF.R.U32.HI UR4, URZ, 0x4, UR4 ;  /* 0x00000004ff047899 */ /* 0x000fe40008011604 */
[----:B------:R-:W-:Y:S02]  /*3920*/  ULEA.HI UR33, UR33, UR6, URZ, 0x7 ;  /* 0x0000000621217291 */ /* 0x000fe4000f8f38ff */
[----:B------:R-:W-:-:S02]  /*3930*/  ULOP3.LUT UR5, UR5, 0x3fff, URZ, 0xc0, !UPT ;  /* 0x00003fff05057892 */ /* 0x000fc4000f8ec0ff */
[----:B------:R-:W-:Y:S02]  /*3940*/  USHF.R.S32.HI UR33, URZ, 0x7, UR33 ;  /* 0x00000007ff217899 */ /* 0x000fe40008011421 */
[----:B------:R-:W-:Y:S02]  /*3950*/  ULOP3.LUT UR30, UR4, 0x3fff, URZ, 0xc0, !UPT ;  /* 0x00003fff041e7892 */ /* 0x000fe4000f8ec0ff */
[----:B------:R-:W-:Y:S01]  /*3960*/  UISETP.LT.AND UP0, UPT, UR33, 0x1, UPT ;  /* 0x000000012100788c */ /* 0x000fe2000bf01270 */
[----:B------:R-:W-:Y:S01]  /*3970*/  UMOV UR40, 0x0 ;  /* 0x0000000000287882 */ /* 0x000fe20000000000 */
[----:B------:R-:W-:Y:S01]  /*3980*/  UMOV UR41, 0x10400010 ;  /* 0x1040001000297882 */ /* 0x000fe20000000000 */
[----:B------:R-:W-:Y:S02]  /*3990*/  ULOP3.LUT UR29, UR5, 0x10000, URZ, 0xfc, !UPT ;  /* 0x00010000051d7892 */ /* 0x000fe4000f8efcff */
[----:B------:R-:W-:Y:S02]  /*39a0*/  ULOP3.LUT UR30, UR30, 0x10000, URZ, 0xfc, !UPT ;  /* 0x000100001e1e7892 */ /* 0x000fe4000f8efcff */
[----:B------:R-:W-:Y:S01]  /*39b0*/  USEL UR43, UR33, 0x1, !UP0 ;  /* 0x00000001212b7887 */ /* 0x000fe2000c000000 */
[----:B------:R-:W-:Y:S01]  /*39c0*/  UMOV UR38, 0x0 ;  /* 0x0000000000267882 */ /* 0x000fe20000000000 */
[----:B------:R-:W-:Y:S01]  /*39d0*/  UMOV UR39, 0x10400010 ;  /* 0x1040001000277882 */ /* 0x000fe20000000000 */
[----:B------:R-:W-:Y:S01]  /*39e0*/  UMOV UR36, 0x0 ;  /* 0x0000000000247882 */ /* 0x000fe20000000000 */
[----:B------:R-:W-:Y:S01]  /*39f0*/  UMOV UR37, 0x10400010 ;  /* 0x1040001000257882 */ /* 0x000fe20000000000 */
[----:B------:R-:W-:Y:S01]  /*3a00*/  UMOV UR34, 0x0 ;  /* 0x0000000000227882 */ /* 0x000fe20000000000 */
[----:B------:R-:W-:Y:S01]  /*3a10*/  UMOV UR35, 0x10400010 ;  /* 0x1040001000237882 */ /* 0x000fe20000000000 */
[----:B--2---:R-:W-:-:S15]  /*3a20*/  R2UR UR44, R0 ;  /* 0x00000000002c72ca */ /* 0x004fde00000e0000 */
.L_x_75:
[C---:B------:R-:W-:Y:S02]  /*3a30*/  LEA R0, R8.reuse, UR26, 0x3 ;  /* 0x0000001a08007c11 */ /* 0x040fe4000f8e18ff */
[----:B------:R-:W-:Y:S02]  /*3a40*/  SHF.L.U32 R5, R3, 0x1f, RZ ;  /* 0x0000001f03057819 */ /* 0x000fe400000006ff */
[----:B------:R-:W-:Y:S02]  /*3a50*/  LEA R4, R8, UR26, 0x4 ;  /* 0x0000001a08047c11 */ /* 0x000fe4000f8e20ff */
[----:B------:R-:W1:Y:S02]  /*3a60*/  SYNCS.PHASECHK.TRANS64.TRYWAIT P0, [R0+URZ+0xa0], R5 ;  /* 0x0000a005000075a7 */ /* 0x000e6400080011ff */
[----:B-1-3--:R-:W-:Y:S05]  /*3a70*/  @!P0 BRA `(.L_x_68) ;  /* 0x00000088007c8947 */ /* 0x00afea0003800000 */
.L_x_165:
[----:B-1----:R-:W1:Y:S01]  /*3a80*/  LDS.128 R4, [R4+0x110] ;  /* 0x0001100004047984 */ /* 0x002e620000000c00 */
[----:B------:R-:W-:Y:S02]  /*3a90*/  VIADD R0, R0, 0xb0 ;  /* 0x000000b000007836 */ /* 0x000fe40000000000 */
[----:B------:R-:W-:Y:S01]  /*3aa0*/  VIADD R8, R8, 0x1 ;  /* 0x0000000108087836 */ /* 0x000fe20000000000 */
[----:B------:R-:W-:Y:S01]  /*3ab0*/  @!PT LDS RZ, [RZ] ;  /* 0x00000000fffff984 */ /* 0x000fe20000000800 */
[----:B------:R-:W-:Y:S01]  /*3ac0*/  @!PT LDS RZ, [RZ] ;  /* 0x00000000fffff984 */ /* 0x000fe20000000800 */
[----:B------:R-:W-:Y:S01]  /*3ad0*/  @!PT LDS RZ, [RZ] ;  /* 0x00000000fffff984 */ /* 0x000fe20000000800 */
[----:B------:R-:W-:Y:S01]  /*3ae0*/  @!PT LDS RZ, [RZ] ;  /* 0x00000000fffff984 */ /* 0x000fe20000000800 */
[----:B------:R2:W-:Y:S06]  /*3af0*/  MEMBAR.ALL.CTA ;  /* 0x0000000000007992 */ /* 0x0005ec0000008000 */
[----:B--2---:R-:W2:Y:S01]  /*3b00*/  FENCE.VIEW.ASYNC.S ;  /* 0x00000000000073c6 */ /* 0x004ea20000000000 */
[----:B------:R-:W-:-:S04]  /*3b10*/  PRMT R0, RZ, 0x654, R0 ;  /* 0x00000654ff007816 */ /* 0x000fc80000000000 */
[----:B--2---:R2:W-:Y:S01]  /*3b20*/  SYNCS.ARRIVE.TRANS64.RED.A1T0 RZ, [R0+URZ], RZ ;  /* 0x000000ff00ff79a7 */ /* 0x0045e200081004ff */
[----:B-1----:R-:W-:Y:S01]  /*3b30*/  LOP3.LUT P1, RZ, R6, 0x1, RZ, 0xc0, !PT ;  /* 0x0000000106ff7812 */ /* 0x002fe2000782c0ff */
[----:B--2---:R-:W-:-:S12]  /*3b40*/  BRA.U UP3, `(.L_x_69) ;  /* 0x0000000503087547 */ /* 0x004fd8000b800000 */
[----:B------:R-:W1:Y:S01]  /*3b50*/  LDCU UR4, c[0x0][0x38c] ;  /* 0x00007180ff0477ac */ /* 0x000e620008000800 */
[----:B------:R-:W-:Y:S02]  /*3b60*/  PLOP3.LUT P2, PT, PT, PT, PT, 0x80, 0x8 ;  /* 0x000000000008781c */ /* 0x000fe40003f4f070 */
[----:B------:R-:W-:Y:S01]  /*3b70*/  SHF.L.U32 R5, R9, 0x1f, RZ ;  /* 0x0000001f09057819 */ /* 0x000fe200000006ff */
[----:B------:R-:W-:Y:S02]  /*3b80*/  ULEA UR31, UR32, UR26, 0x3 ;  /* 0x0000001a201f7291 */ /* 0x000fe4000f8e18ff */
[----:B------:R-:W-:Y:S02]  /*3b90*/  ULEA UR11, UR32, UR44, 0x8 ;  /* 0x0000002c200b7291 */ /* 0x000fe4000f8e40ff */
[----:B-1----:R-:W-:-:S06]  /*3ba0*/  UISETP.GE.AND UP0, UPT, UR4, 0x1, UPT ;  /* 0x000000010400788c */ /* 0x002fcc000bf06270 */
[----:B------:R-:W-:-:S05]  /*3bb0*/  PLOP3.LUT P0, PT, PT, PT, UP0, 0x80, 0x8 ;  /* 0x000000000008781c */ /* 0x000fca0003f0f008 */
[----:B------:R-:W-:-:S08]  /*3bc0*/  @UP0 ULEA UR4, UR23, UR26, 0x3 ;  /* 0x0000001a17040291 */ /* 0x000fd0000f8e18ff */
[----:B------:R-:W-:-:S04]  /*3bd0*/  @P0 SHF.L.U32 R0, R2, 0x1f, RZ ;  /* 0x0000001f02000819 */ /* 0x000fc800000006ff */
[----:B------:R1:W2:Y:S01]  /*3be0*/  @P0 SYNCS.PHASECHK.TRANS64.TRYWAIT P2, [UR4], R0 ;  /* 0x00000000ff0005a7 */ /* 0x0002a20008041104 */
[----:B------:R-:W3:Y:S02]  /*3bf0*/  SYNCS.PHASECHK.TRANS64.TRYWAIT P0, [UR31+0xd0], R5 ;  /* 0x0000d005ff0075a7 */ /* 0x000ee4000800111f */
[----:B-123--:R-:W-:Y:S05]  /*3c00*/  @!P0 BRA `(.L_x_70) ;  /* 0x00000088002c8947 */ /* 0x00efea0003800000 */
.L_x_167:
[----:B------:R-:W-:Y:S01]  /*3c10*/  UMOV UR27, UR22 ;  /* 0x00000016001b7c82 */ /* 0x000fe20008000000 */
[----:B------:R-:W-:Y:S05]  /*3c20*/  BRA.U !UP0, `(.L_x_71) ;  /* 0x0000000108c07547 */ /* 0x000fea000b800000 */
[----:B------:R-:W-:Y:S02]  /*3c30*/  UIADD3 UR27, UPT, UPT, UR43, UR22, URZ ;  /* 0x000000162b1b7290 */ /* 0x000fe4000fffe0ff */
[----:B------:R-:W-:Y:S01]  /*3c40*/  UPLOP3.LUT UP2, UPT, UPT, UPT, UPT, 0x40, 0x4 ;  /* 0x000000000004789c */ /* 0x000fe20003f4e870 */
[----:B------:R-:W-:Y:S01]  /*3c50*/  UMOV UR24, UR33 ;  /* 0x0000002100187c82 */ /* 0x000fe20008000000 */
[----:B------:R-:W-:-:S09]  /*3c60*/  UMOV UR10, UR23 ;  /* 0x00000017000a7c82 */ /* 0x000fd20008000000 */
.L_x_74:
[----:B--2---:R-:W-:Y:S01]  /*3c70*/  ULEA UR5, UR10, UR26, 0x3 ;  /* 0x0000001a0a057291 */ /* 0x004fe2000f8e18ff */
[----:B---3--:R-:W-:Y:S11]  /*3c80*/  @P2 BRA `(.L_x_72) ;  /* 0x00000000000c2947 */ /* 0x008ff60003800000 */
[----:B-1----:R-:W-:Y:S04]  /*3c90*/  SHF.L.U32 R5, R2, 0x1f, RZ ;  /* 0x0000001f02057819 */ /* 0x002fe800000006ff */
[----:B------:R-:W1:Y:S02]  /*3ca0*/  SYNCS.PHASECHK.TRANS64.TRYWAIT P0, [UR5], R5 ;  /* 0x00000005ff0075a7 */ /* 0x000e640008001105 */
[----:B-1----:R-:W-:Y:S05]  /*3cb0*/  @!P0 BRA `(.L_x_73) ;  /* 0x0000008800188947 */ /* 0x002fea0003800000 */
.L_x_72:
[----:B------:R-:W-:Y:S01]  /*3cc0*/  UISETP.NE.AND UP0, UPT, UR24, 0x1, UPT ;  /* 0x000000011800788c */ /* 0x000fe2000bf05270 */
[----:B------:R-:W-:Y:S01]  /*3cd0*/  PLOP3.LUT P2, PT, PT, PT, PT, 0x80, 0x8 ;  /* 0x000000000008781c */ /* 0x000fe20003f4f070 */
[----:B------:R-:W-:Y:S02]  /*3ce0*/  UIADD3 UR4, UPT, UPT, UR10, 0x1, URZ ;  /* 0x000000010a047890 */ /* 0x000fe4000fffe0ff */
[----:B------:R-:W-:Y:S02]  /*3cf0*/  UIADD3 UR25, UPT, UPT, UR5, 0x28, URZ ;  /* 0x0000002805197890 */ /* 0x000fe4000fffe0ff */
[----:B------:R-:W-:Y:S01]  /*3d00*/  UISETP.NE.AND UP1, UPT, UR4, 0x5, UPT ;  /* 0x000000050400788c */ /* 0x000fe2000bf25270 */
[----:B------:R-:W-:Y:S01]  /*3d10*/  PLOP3.LUT P0, PT, PT, PT, UP0, 0x80, 0x8 ;  /* 0x000000000008781c */ /* 0x000fe20003f0f008 */
[----:B------:R-:W-:Y:S02]  /*3d20*/  UIADD3 UR22, UPT, UPT, UR22, 0x1, URZ ;  /* 0x0000000116167890 */ /* 0x000fe4000fffe0ff */
[----:B------:R-:W-:Y:S02]  /*3d30*/  USEL UR6, URZ, 0x1, UP1 ;  /* 0x00000001ff067887 */ /* 0x000fe40008800000 */
[----:B------:R-:W-:Y:S02]  /*3d40*/  USEL UR23, UR4, URZ, UP1 ;  /* 0x000000ff04177287 */ /* 0x000fe40008800000 */
[----:B------:R-:W-:Y:S02]  /*3d50*/  UIADD3 UR24, UPT, UPT, UR24, -0x1, URZ ;  /* 0xffffffff18187890 */ /* 0x000fe4000fffe0ff */
[----:B------:R-:W-:Y:S01]  /*3d60*/  @UP0 ULEA UR4, UR23, UR26, 0x3 ;  /* 0x0000001a17040291 */ /* 0x000fe2000f8e18ff */
[----:B------:R-:W-:Y:S01]  /*3d70*/  LOP3.LUT R2, R2, UR6, RZ, 0x3c, !PT ;  /* 0x0000000602027c12 */ /* 0x000fe2000f8e3cff */
[----:B------:R-:W-:Y:S02]  /*3d80*/  ULEA UR6, UR10, UR30, 0xa ;  /* 0x0000001e0a067291 */ /* 0x000fe4000f8e50ff */
[----:B------:R-:W-:Y:S01]  /*3d90*/  UISETP.NE.AND UP0, UPT, UR22, UR27, UPT ;  /* 0x0000001b1600728c */ /* 0x000fe2000bf05270 */
[----:B-1----:R-:W-:Y:S01]  /*3da0*/  @P0 SHF.L.U32 R0, R2, 0x1f, RZ ;  /* 0x0000001f02000819 */ /* 0x002fe200000006ff */
[----:B------:R-:W-:Y:S02]  /*3db0*/  UIADD3 UR20, UPT, UPT, UR6, 0x2, URZ ;  /* 0x0000000206147890 */ /* 0x000fe4000fffe0ff */
[----:B------:R-:W-:Y:S01]  /*3dc0*/  UIADD3 UR16, UPT, UPT, UR6, 0x4, URZ ;  /* 0x0000000406107890 */ /* 0x000fe2000fffe0ff */
[----:B------:R2:W3:Y:S01]  /*3dd0*/  @P0 SYNCS.PHASECHK.TRANS64.TRYWAIT P2, [UR4], R0 ;  /* 0x00000000ff0005a7 */ /* 0x0004e20008041104 */
[----:B------:R-:W-:Y:S02]  /*3de0*/  ULEA UR4, UR10, UR29, 0xa ;  /* 0x0000001d0a047291 */ /* 0x000fe4000f8e50ff */
[----:B------:R-:W-:Y:S02]  /*3df0*/  UIADD3 UR12, UPT, UPT, UR6, 0x6, URZ ;  /* 0x00000006060c7890 */ /* 0x000fe4000fffe0ff */
[----:B------:R-:W-:Y:S02]  /*3e00*/  UIADD3 UR18, UPT, UPT, UR4, 0x2, URZ ;  /* 0x0000000204127890 */ /* 0x000fe4000fffe0ff */
[----:B------:R-:W-:Y:S02]  /*3e10*/  UIADD3 UR14, UPT, UPT, UR4, 0x4, URZ ;  /* 0x00000004040e7890 */ /* 0x000fe4000fffe0ff */
[----:B------:R-:W-:Y:S01]  /*3e20*/  UIADD3 UR8, UPT, UPT, UR4, 0x6, URZ ;  /* 0x0000000604087890 */ /* 0x000fe2000fffe0ff */
[----:B------:R-:W-:Y:S01]  /*3e30*/  UMOV UR7, 0x40004040 ;  /* 0x4000404000077882 */ /* 0x000fe20000000000 */
[----:B------:R-:W-:Y:S01]  /*3e40*/  UMOV UR5, 0x40004040 ;  /* 0x4000404000057882 */ /* 0x000fe20000000000 */
[----:B------:R-:W-:Y:S01]  /*3e50*/  UMOV UR21, 0x40004040 ;  /* 0x4000404000157882 */ /* 0x000fe20000000000 */
[----:B------:R2:W-:Y:S01]  /*3e60*/  UTCQMMA.2CTA gdesc[UR4], gdesc[UR6], tmem[UR11], tmem[UR40], idesc[UR41], UP2 ;  /* 0x00ff2806040075ea */ /* 0x0005e2000920030b */
[----:B------:R-:W-:Y:S01]  /*3e70*/  UPLOP3.LUT UP2, UPT, UPT, UPT, UPT, 0x80, 0x8 ;  /* 0x000000000008789c */ /* 0x000fe20003f4f070 */
[----:B------:R-:W-:Y:S01]  /*3e80*/  UMOV UR19, 0x40004040 ;  /* 0x4000404000137882 */ /* 0x000fe20000000000 */
[----:B------:R-:W-:Y:S01]  /*3e90*/  UMOV UR17, 0x40004040 ;  /* 0x4000404000117882 */ /* 0x000fe20000000000 */
[----:B------:R2:W-:Y:S01]  /*3ea0*/  UTCQMMA.2CTA gdesc[UR18], gdesc[UR20], tmem[UR11], tmem[UR38], idesc[UR39], UPT ;  /* 0x00ff2614120075ea */ /* 0x0005e2000ba0030b */
[----:B------:R-:W-:Y:S01]  /*3eb0*/  UMOV UR15, 0x40004040 ;  /* 0x40004040000f7882 */ /* 0x000fe20000000000 */
[----:B------:R-:W-:Y:S01]  /*3ec0*/  UMOV UR13, 0x40004040 ;  /* 0x40004040000d7882 */ /* 0x000fe20000000000 */
[----:B------:R-:W-:Y:S01]  /*3ed0*/  UMOV UR9, 0x40004040 ;  /* 0x4000404000097882 */ /* 0x000fe20000000000 */
[----:B------:R2:W-:Y:S01]  /*3ee0*/  UTCQMMA.2CTA gdesc[UR14], gdesc[UR16], tmem[UR11], tmem[UR36], idesc[UR37], UPT ;  /* 0x00ff24100e0075ea */ /* 0x0005e2000ba0030b */
[----:B------:R2:W-:Y:S01]  /*3ef0*/  UTCQMMA.2CTA gdesc[UR8], gdesc[UR12], tmem[UR11], tmem[UR34], idesc[UR35], UPT ;  /* 0x00ff220c080075ea */ /* 0x0005e2000ba0030b */
[----:B------:R2:W-:Y:S01]  /*3f00*/  UTCBAR.2CTA.MULTICAST [UR25], URZ, UR28 ;  /* 0x000000ff190073e9 */ /* 0x0005e2000820081c */
[----:B------:R-:W-:Y:S01]  /*3f10*/  UMOV UR10, UR23 ;  /* 0x00000017000a7c82 */ /* 0x000fe20008000000 */
[----:B------:R-:W-:Y:S05]  /*3f20*/  BRA.U UP0, `(.L_x_74) ;  /* 0xfffffffd00507547 */ /* 0x000fea000b83ffff */
.L_x_71:
[----:B--2---:R-:W-:Y:S01]  /*3f30*/  UIADD3 UR4, UPT, UPT, UR31, 0xc0, URZ ;  /* 0x000000c01f047890 */ /* 0x004fe2000fffe0ff */
[----:B------:R-:W-:-:S08]  /*3f40*/  UMOV UR22, UR27 ;  /* 0x0000001b00167c82 */ /* 0x000fd00008000000 */
[----:B------:R2:W-:Y:S01]  /*3f50*/  UTCBAR.2CTA.MULTICAST [UR4], URZ, UR42 ;  /* 0x000000ff040073e9 */ /* 0x0005e2000820082a */
[----:B------:R-:W-:Y:S02]  /*3f60*/  NOP ;  /* 0x0000000000007918 */ /* 0x000fe40000000000 */
.L_x_69:
[----:B--2---:R-:W-:Y:S01]  /*3f70*/  UIADD3 UR4, UPT, UPT, UR32, 0x1, URZ ;  /* 0x0000000120047890 */ /* 0x004fe2000fffe0ff */
[----:B------:R-:W-:-:S03]  /*3f80*/  ISETP.NE.AND P0, PT, R8, 0x2, PT ;  /* 0x000000020800780c */ /* 0x000fc60003f05270 */
[----:B------:R-:W-:Y:S01]  /*3f90*/  UISETP.NE.AND UP0, UPT, UR4, 0x2, UPT ;  /* 0x000000020400788c */ /* 0x000fe2000bf05270 */
[----:B-1----:R-:W-:Y:S02]  /*3fa0*/  SEL R0, RZ, 0x1, P0 ;  /* 0x00000001ff007807 */ /* 0x002fe40000000000 */
[----:B------:R-:W-:Y:S01]  /*3fb0*/  SEL R8, R8, RZ, P0 ;  /* 0x000000ff08087207 */ /* 0x000fe20000000000 */
[----:B------:R-:W-:Y:S01]  /*3fc0*/  USEL UR5, URZ, 0x1, UP0 ;  /* 0x00000001ff057887 */ /* 0x000fe20008000000 */
[----:B------:R-:W-:Y:S01]  /*3fd0*/  LOP3.LUT R3, R3, R0, RZ, 0x3c, !PT ;  /* 0x0000000003037212 */ /* 0x000fe200078e3cff */
[----:B------:R-:W-:-:S04]  /*3fe0*/  USEL UR32, UR4, URZ, UP0 ;  /* 0x000000ff04207287 */ /* 0x000fc80008000000 */
[----:B------:R-:W-:Y:S01]  /*3ff0*/  LOP3.LUT R9, R9, UR5, RZ, 0x3c, !PT ;  /* 0x0000000509097c12 */ /* 0x000fe2000f8e3cff */
[----:B------:R-:W-:Y:S07]  /*4000*/  @P1 BRA `(.L_x_75) ;  /* 0xfffffff800881947 */ /* 0x000fee000383ffff */
[----:B------:R-:W1:Y:S01]  /*4010*/  S2UR UR8, SR_CgaCtaId ;  /* 0x00000000000879c3 */ /* 0x000e620000008800 */
[----:B------:R-:W-:Y:S01]  /*4020*/  ELECT P0, URZ, PT ;  /* 0x0000000000ff782f */ /* 0x000fe20003800000 */
[----:B------:R-:W-:Y:S01]  /*4030*/  HFMA2 R0, -RZ, RZ, 0, 5.9604644775390625e-08 ;  /* 0x00000001ff007431 */ /* 0x000fe200000001ff */
[----:B------:R-:W-:-:S05]  /*4040*/  UMOV UR4, 0x40 ;  /* 0x0000004000047882 */ /* 0x000fca0000000000 */
[----:B------:R-:W-:Y:S01]  /*4050*/  UVIRTCOUNT.DEALLOC.SMPOOL 0x80 ;  /* 0x000000800000784c */ /* 0x000fe20000000000 */
[----:B------:R-:W-:Y:S02]  /*4060*/  UISETP.NE.AND UP0, UPT, UR47, URZ, UPT ;  /* 0x000000ff2f00728c */ /* 0x000fe4000bf05270 */
[----:B-1----:R-:W-:-:S09]  /*4070*/  ULEA UR8, UR8, UR4, 0x18 ;  /* 0x0000000408087291 */ /* 0x002fd2000f8ec0ff */
[----:B------:R1:W-:Y:S01]  /*4080*/  @P0 STS.U8 [UR8+0x1c], R0 ;  /* 0x00001c00ff000988 */ /* 0x0003e20008000008 */
[----:B------:R-:W-:Y:S05]  /*4090*/  BRA.U UP0, `(.L_x_76) ;  /* 0x0000000100587547 */ /* 0x000fea000b800000 */
[----:B------:R-:W-:Y:S01]  /*40a0*/  UIADD3 UR5, UPT, UPT, UR26, 0xd0, URZ ;  /* 0x000000d01a057890 */ /* 0x000fe2000fffe0ff */
[----:B------:R-:W-:-:S03]  /*40b0*/  SHF.L.U32 R3, R9, 0x1f, RZ ;  /* 0x0000001f09037819 */ /* 0x000fc600000006ff */
[----:B------:R-:W-:-:S09]  /*40c0*/  ULEA UR4, UR32, UR5, 0x3 ;  /* 0x0000000520047291 */ /* 0x000fd2000f8e18ff */
[----:B------:R-:W2:Y:S02]  /*40d0*/  SYNCS.PHASECHK.TRANS64.TRYWAIT P0, [UR4], R3 ;  /* 0x00000003ff0075a7 */ /* 0x000ea40008001104 */
[----:B--2---:R-:W-:Y:S05]  /*40e0*/  @!P0 BRA `(.L_x_77) ;  /* 0x0000008400248947 */ /* 0x004fea0003800000 */
.L_x_170:
[----:B------:R-:W-:-:S04]  /*40f0*/  UIADD3 UR4, UPT, UPT, UR32, 0x1, URZ ;  /* 0x0000000120047890 */ /* 0x000fc8000fffe0ff */
[----:B------:R-:W-:-:S04]  /*4100*/  UISETP.NE.AND UP1, UPT, UR4, 0x2, UPT ;  /* 0x000000020400788c */ /* 0x000fc8000bf25270 */
[----:B------:R-:W-:Y:S02]  /*4110*/  USEL UR6, URZ, 0x1, UP1 ;  /* 0x00000001ff067887 */ /* 0x000fe40008800000 */
[----:B------:R-:W-:-:S04]  /*4120*/  USEL UR4, UR4, URZ, UP1 ;  /* 0x000000ff04047287 */ /* 0x000fc80008800000 */
[----:B------:R-:W-:Y:S01]  /*4130*/  ULEA UR4, UR4, UR5, 0x3 ;  /* 0x0000000504047291 */ /* 0x000fe2000f8e18ff */
[----:B-1----:R-:W-:-:S04]  /*4140*/  LOP3.LUT R3, R9, UR6, RZ, 0x3c, !PT ;  /* 0x0000000609037c12 */ /* 0x002fc8000f8e3cff */
[----:B------:R-:W-:Y:S01]  /*4150*/  SHF.L.U32 R3, R3, 0x1f, RZ ;  /* 0x0000001f03037819 */ /* 0x000fe200000006ff */
[----:B------:R-:W-:-:S04]  /*4160*/  IMAD.U32 R0, RZ, RZ, UR4 ;  /* 0x00000004ff007e24 */ /* 0x000fc8000f8e00ff */
[----:B------:R1:W2:Y:S03]  /*4170*/  SYNCS.PHASECHK.TRANS64.TRYWAIT P0, [R0+URZ], R3 ;  /* 0x00000003000075a7 */ /* 0x0002a600080011ff */
[----:B--2---:R-:W-:Y:S05]  /*4180*/  @!P0 NANOSLEEP.SYNCS 0x989680 ;  /* 0x009896800000895d */ /* 0x004fea0003900000 */
[----:B------:R-:W2:Y:S02]  /*4190*/  @!P0 SYNCS.PHASECHK.TRANS64 P0, [R0+URZ], R3 ;  /* 0x00000003000085a7 */ /* 0x000ea400080010ff */
[----:B--2---:R-:W-:Y:S05]  /*41a0*/  @P0 BRA `(.L_x_78) ;  /* 0x0000000000200947 */ /* 0x004fea0003800000 */
.L_x_79:
[----:B--2---:R2:W4:Y:S02]  /*41b0*/  SYNCS.PHASECHK.TRANS64.TRYWAIT P0, [R0+URZ], R3 ;  /* 0x00000003000075a7 */ /* 0x00452400080011ff */
[----:B----4-:R-:W-:Y:S05]  /*41c0*/  @!P0 NANOSLEEP.SYNCS 0x989680 ;  /* 0x009896800000895d */ /* 0x010fea0003900000 */
[----:B------:R-:W4:Y:S02]  /*41d0*/  @!P0 SYNCS.PHASECHK.TRANS64 P0, [R0+URZ], R3 ;  /* 0x00000003000085a7 */ /* 0x000f2400080010ff */
[----:B----4-:R-:W-:Y:S05]  /*41e0*/  @!P0 BRA `(.L_x_79) ;  /* 0xfffffffc00f08947 */ /* 0x010fea000383ffff */
[----:B------:R-:W-:Y:S05]  /*41f0*/  BRA `(.L_x_78) ;  /* 0x00000000000c7947 */ /* 0x000fea0003800000 */
.L_x_76:
[----:B------:R-:W-:-:S04]  /*4200*/  UIADD3 UR4, UPT, UPT, UR26, 0x100, URZ ;  /* 0x000001001a047890 */ /* 0x000fc8000fffe0ff */
[----:B------:R-:W-:-:S09]  /*4210*/  UPRMT UR4, UR46, 0x654, UR4 ;  /* 0x000006542e047896 */ /* 0x000fd20008000004 */
[----:B------:R-:W-:Y:S03]  /*4220*/  SYNCS.ARRIVE.TRANS64.RED.A1T0 RZ, [UR4], RZ ;  /* 0x000000ffffff79a7 */ /* 0x000fe60008100404 */
.L_x_78:
[----:B-12---:R-:W-:Y:S01]  /*4230*/  SHF.L.U32 R3, RZ, 0x1f, RZ ;  /* 0x0000001fff037819 */ /* 0x006fe200000006ff */
[----:B------:R-:W-:Y:S01]  /*4240*/  UIADD3 UR4, UPT, UPT, UR26, 0x100, URZ ;  /* 0x000001001a047890 */ /* 0x000fe2000fffe0ff */
[----:B------:R-:W-:Y:S02]  /*4250*/  PLOP3.LUT P0, PT, PT, PT, UP0, 0x80, 0x8 ;  /* 0x000000000008781c */ /* 0x000fe40003f0f008 */
[----:B------:R-:W1:Y:S02]  /*4260*/  SYNCS.PHASECHK.TRANS64.TRYWAIT P1, [UR26+0x100], R3 ;  /* 0x00010003ff0075a7 */ /* 0x000e64000802111a */
[----:B-1----:R-:W-:Y:S09]  /*4270*/  @!P1 BRA `(.L_x_80) ;  /* 0x0000008000d89947 */ /* 0x002ff20003800000 */
.L_x_172:
[----:B------:R-:W-:Y:S01]  /*4280*/  @!UP0 UPRMT UR4, UR46, 0x654, UR4 ;  /* 0x000006542e048896 */ /* 0x000fe20008000004 */
[----:B------:R-:W-:Y:S01]  /*4290*/  UMOV UR5, 0xffff ;  /* 0x0000ffff00057882 */ /* 0x000fe20000000000 */
[----:B------:R-:W-:-:S07]  /*42a0*/  UMOV UR6, 0x1 ;  /* 0x0000000100067882 */ /* 0x000fce0000000000 */
[----:B------:R-:W-:Y:S01]  /*42b0*/  @!P0 SYNCS.ARRIVE.TRANS64.RED.A1T0 RZ, [UR4], RZ ;  /* 0x000000ffffff89a7 */ /* 0x000fe20008100404 */
[----:B------:R-:W-:Y:S01]  /*42c0*/  NOP ;  /* 0x0000000000007918 */ /* 0x000fe20000000000 */
[----:B-1----:R-:W1:Y:S01]  /*42d0*/  LDS R0, [UR8+0x14] ;  /* 0x00001408ff007984 */ /* 0x002e620008000800 */
[----:B------:R-:W-:-:S04]  /*42e0*/  ULOP3.LUT UR4, UR44, 0xffff, URZ, 0xc0, !UPT ;  /* 0x0000ffff2c047892 */ /* 0x000fc8000f8ec0ff */
[----:B------:R-:W-:-:S04]  /*42f0*/  USHF.R.U32.HI UR4, URZ, 0x5, UR4 ;  /* 0x00000005ff047899 */ /* 0x000fc80008011604 */
[----:B------:R-:W-:Y:S02]  /*4300*/  USHF.L.U32 UR5, UR5, UR4, URZ ;  /* 0x0000000405057299 */ /* 0x000fe400080006ff */
[----:B------:R-:W-:-:S04]  /*4310*/  USHF.L.U32 UR4, UR6, UR4, URZ ;  /* 0x0000000406047299 */ /* 0x000fc800080006ff */
[----:B-1----:R-:W-:-:S04]  /*4320*/  LOP3.LUT R0, R0, UR5, RZ, 0xc0, !PT ;  /* 0x0000000500007c12 */ /* 0x002fc8000f8ec0ff */
[----:B------:R-:W-:-:S13]  /*4330*/  ISETP.NE.AND P0, PT, R0, UR5, PT ;  /* 0x0000000500007c0c */ /* 0x000fda000bf05270 */
[----:B------:R-:W-:Y:S05]  /*4340*/  @P0 BRA `(.L_x_81) ;  /* 0x0000000000580947 */ /* 0x000fea0003800000 */
[----:B------:R-:W1:Y:S02]  /*4350*/  LDS R0, [UR8+0x18] ;  /* 0x00001808ff007984 */ /* 0x000e640008000800 */
[----:B-1----:R-:W-:-:S04]  /*4360*/  LOP3.LUT R0, R0, UR4, RZ, 0xc0, !PT ;  /* 0x0000000400007c12 */ /* 0x002fc8000f8ec0ff */
[----:B------:R-:W-:-:S13]  /*4370*/  ISETP.NE.AND P0, PT, R0, UR4, PT ;  /* 0x0000000400007c0c */ /* 0x000fda000bf05270 */
[----:B------:R-:W-:Y:S05]  /*4380*/  @P0 BRA `(.L_x_82) ;  /* 0x00000000003c0947 */ /* 0x000fea0003800000 */
[----:B------:R-:W1:Y:S01]  /*4390*/  S2R R2, SR_LANEID ;  /* 0x0000000000027919 */ /* 0x000e620000000000 */
[----:B------:R-:W-:Y:S01]  /*43a0*/  ULOP3.LUT UR5, URZ, UR5, URZ, 0x33, !UPT ;  /* 0x00000005ff057292 */ /* 0x000fe2000f8e33ff */
[----:B------:R-:W-:Y:S01]  /*43b0*/  LOP3.LUT R4, RZ, UR4, RZ, 0x33, !PT ;  /* 0x00000004ff047c12 */ /* 0x000fe2000f8e33ff */
[----:B------:R-:W-:Y:S02]  /*43c0*/  VOTEU.ANY UR4, UPT, PT ;  /* 0x0000000000047886 */ /* 0x000fe400038e0100 */
[----:B------:R-:W-:Y:S01]  /*43d0*/  UFLO.U32 UR4, UR4 ;  /* 0x00000004000472bd */ /* 0x000fe200080e0000 */
[----:B------:R-:W2:Y:S01]  /*43e0*/  REDUX UR6, R4 ;  /* 0x00000000040673c4 */ /* 0x000ea20000000000 */
[----:B------:R-:W-:-:S06]  /*43f0*/  IMAD.U32 R0, RZ, RZ, UR5 ;  /* 0x00000005ff007e24 */ /* 0x000fcc000f8e00ff */
[----:B------:R4:W-:Y:S01]  /*4400*/  UTCATOMSWS.AND URZ, UR5 ;  /* 0x0000000500ff79e3 */ /* 0x0009e20008000000 */
[----:B------:R-:W3:Y:S01]  /*4410*/  REDUX UR7, R0 ;  /* 0x00000000000773c4 */ /* 0x000ee20000000000 */
[----:B-1----:R-:W-:Y:S01]  /*4420*/  ISETP.EQ.U32.AND P0, PT, R2, UR4, PT ;  /* 0x0000000402007c0c */ /* 0x002fe2000bf02070 */
[----:B--2---:R-:W-:Y:S01]  /*4430*/  IMAD.U32 R2, RZ, RZ, UR6 ;  /* 0x00000006ff027e24 */ /* 0x004fe2000f8e00ff */
[----:B---3--:R-:W-:-:S11]  /*4440*/  MOV R3, UR7 ;  /* 0x0000000700037c02 */ /* 0x008fd60008000f00 */
[----:B------:R4:W-:Y:S04]  /*4450*/  @P0 ATOMS.AND RZ, [UR8+0x14], R3 ;  /* 0x00001403ffff098c */ /* 0x0009e8000a800008 */
[----:B------:R4:W-:Y:S01]  /*4460*/  @P0 ATOMS.AND RZ, [UR8+0x18], R2 ;  /* 0x00001802ffff098c */ /* 0x0009e2000a800008 */
[----:B------:R-:W-:Y:S05]  /*4470*/  BRA `(.L_x_83) ;  /* 0x0000000000147947 */ /* 0x000fea0003800000 */
.L_x_82:
[----:B------:R-:W-:Y:S02]  /*4480*/  MOV R2, 0x44a0 ;  /* 0x000044a000027802 */ /* 0x000fe40000000f00 */
[----:B---3-5:R-:W-:Y:S05]  /*4490*/  CALL.REL.NOINC `($__internal_0_$__cuda_sm10x_tcgen05_guardrail_trap_col_being_dealloced_not_returned_by_alloc) ;  /* 0x0000008400b47944 */ /* 0x028fea0003c00000 */
[----:B------:R-:W-:Y:S05]  /*44a0*/  BRA `(.L_x_83) ;  /* 0x0000000000087947 */ /* 0x000fea0003800000 */
.L_x_81:
[----:B------:R-:W-:Y:S02]  /*44b0*/  MOV R2, 0x44d0 ;  /* 0x000044d000027802 */ /* 0x000fe40000000f00 */
[----:B---3-5:R-:W-:Y:S05]  /*44c0*/  CALL.REL.NOINC `($__internal_2_$__cuda_sm10x_tcgen05_guardrail_trap_unallocated_columns_being_dealloced) ;  /* 0x0000008400c07944 */ /* 0x028fea0003c00000 */
.L_x_83:
[----:B------:R-:W-:Y:S01]  /*44d0*/  NOP ;  /* 0x0000000000007918 */ /* 0x000fe20000000000 */
[----:B----4-:R-:W-:Y:S05]  /*44e0*/  EXIT ;  /* 0x000000000000794d */ /* 0x010fea0003800000 */
.L_x_56:
[----:B------:R-:W-:-:S09]  /*44f0*/  UISETP.NE.OR UP0, UPT, UR25, 0x3, !UP5 ;  /* 0x000000031900788c */ /* 0x000fd2000ef05670 */
[----:B------:R-:W-:Y:S05]  /*4500*/  BRA.U UP0, `(.L_x_84) ;  /* 0x0000001100547547 */ /* 0x000fea000b800000 */
[----:B------:R-:W2:Y:S01]  /*4510*/  LDCU UR31, c[0x0][0x370] ;  /* 0x00006e00ff1f77ac */ /* 0x000ea20008000800 */
[----:B------:R-:W3:Y:S01]  /*4520*/  LDC.64 R16, c[0x0][0x348] ;  /* 0x0000d200ff107b82 */ /* 0x000ee20000000a00 */
[----:B------:R-:W-:Y:S02]  /*4530*/  HFMA2 R13, -RZ, RZ, 0, 0 ;  /* 0x00000000ff0d7431 */ /* 0x000fe400000001ff */
[----:B------:R-:W-:Y:S01]  /*4540*/  IMAD.MOV.U32 R15, RZ, RZ, 0x1 ;  /* 0x00000001ff0f7424 */ /* 0x000fe200078e00ff */
[----:B------:R-:W2:Y:S01]  /*4550*/  LDCU.128 UR48, c[0x0][0xb10] ;  /* 0x00016200ff3077ac */ /* 0x000ea20008000c00 */
[----:B------:R-:W-:Y:S01]  /*4560*/  IMAD.MOV.U32 R14, RZ, RZ, RZ ;  /* 0x000000ffff0e7224 */ /* 0x000fe200078e00ff */
[----:B------:R-:W-:Y:S01]  /*4570*/  MOV R7, 0x2000 ;  /* 0x0000200000077802 */ /* 0x000fe20000000f00 */
[----:B------:R-:W4:Y:S01]  /*4580*/  LDCU UR30, c[0x0][0x374] ;  /* 0x00006e80ff1e77ac */ /* 0x000f220008000800 */
[----:B------:R-:W1:Y:S01]  /*4590*/  LDC.64 R2, c[0x0][0x888] ;  /* 0x00022200ff027b82 */ /* 0x000e620000000a00 */
[----:B------:R-:W4:Y:S01]  /*45a0*/  LDCU UR15, c[0x0][0xb0c] ;  /* 0x00016180ff0f77ac */ /* 0x000f220008000800 */
[----:B------:R-:W3:Y:S06]  /*45b0*/  LDCU UR40, c[0x0][0xb20] ;  /* 0x00016400ff2877ac */ /* 0x000eec0008000800 */
[----:B------:R-:W1:Y:S01]  /*45c0*/  LDC.64 R4, c[0x0][0x890] ;  /* 0x00022400ff047b82 */ /* 0x000e620000000a00 */
[----:B------:R-:W3:Y:S01]  /*45d0*/  LDCU UR4, c[0x0][0xb30] ;  /* 0x00016600ff0477ac */ /* 0x000ee20008000800 */
[----:B------:R-:W-:Y:S01]  /*45e0*/  UMOV UR21, 0x400 ;  /* 0x0000040000157882 */ /* 0x000fe20000000000 */
[----:B--2---:R-:W-:-:S02]  /*45f0*/  UIMAD.WIDE.U32 UR6, UR31, UR48, URZ ;  /* 0x000000301f0672a5 */ /* 0x004fc4000f8e00ff */
[----:B----4-:R-:W-:Y:S02]  /*4600*/  UIMAD.WIDE.U32 UR8, UR30, UR51, URZ ;  /* 0x000000331e0872a5 */ /* 0x010fe4000f8e00ff */
[----:B------:R-:W-:Y:S02]  /*4610*/  ULEA UR21, UR45, UR21, 0x18 ;  /* 0x000000152d157291 */ /* 0x000fe4000f8ec0ff */
[----:B------:R-:W-:Y:S02]  /*4620*/  UPLOP3.LUT UP3, UPT, UPT, UPT, UPT, 0x40, 0x4 ;  /* 0x000000000004789c */ /* 0x000fe40003f6e870 */
[----:B------:R-:W-:Y:S01]  /*4630*/  UIADD3 UR37, UPT, UPT, UR21, 0x68, URZ ;  /* 0x0000006815257890 */ /* 0x000fe2000fffe0ff */
[----:B------:R-:W-:Y:S01]  /*4640*/  UMOV UR6, UR7 ;  /* 0x0000000700067c82 */ /* 0x000fe20008000000 */
[----:B------:R-:W-:Y:S01]  /*4650*/  UMOV UR38, UR9 ;  /* 0x0000000900267c82 */ /* 0x000fe20008000000 */
[----:B------:R-:W-:Y:S02]  /*4660*/  UISETP.GE.AND UP0, UPT, UR42, 0x1, UPT ;  /* 0x000000012a00788c */ /* 0x000fe4000bf06270 */
[----:B------:R-:W-:Y:S01]  /*4670*/  UISETP.NE.AND UP4, UPT, UR42, 0x1, UPT ;  /* 0x000000012a00788c */ /* 0x000fe2000bf85270 */
[----:B------:R-:W2:Y:S01]  /*4680*/  LDCU.64 UR22, c[0x0][0xb28] ;  /* 0x00016500ff1677ac */ /* 0x000ea20008000a00 */
[----:B------:R-:W-:-:S02]  /*4690*/  UISETP.NE.AND UP6, UPT, UR15, 0x1, UPT ;  /* 0x000000010f00788c */ /* 0x000fc4000bfc5270 */
[----:B------:R-:W-:Y:S02]  /*46a0*/  UISETP.NE.AND UP5, UPT, UR50, 0x1, UPT ;  /* 0x000000013200788c */ /* 0x000fe4000bfa5270 */
[----:B------:R-:W-:Y:S02]  /*46b0*/  UIADD3 UR33, UPT, UPT, UR21, 0x50, URZ ;  /* 0x0000005015217890 */ /* 0x000fe4000fffe0ff */
[----:B------:R-:W-:Y:S02]  /*46c0*/  UIADD3 UR25, UPT, UPT, UR21, 0x58, URZ ;  /* 0x0000005815197890 */ /* 0x000fe4000fffe0ff */
[----:B------:R-:W-:Y:S02]  /*46d0*/  UIADD3 UR17, UPT, UPT, UR21, 0x60, URZ ;  /* 0x0000006015117890 */ /* 0x000fe4000fffe0ff */
[----:B------:R-:W-:Y:S02]  /*46e0*/  UPRMT UR37, UR45, 0x654, UR37 ;  /* 0x000006542d257896 */ /* 0x000fe40008000025 */
[----:B------:R-:W-:-:S02]  /*46f0*/  USHF.R.U32.HI UR39, URZ, UR49, UR6 ;  /* 0x00000031ff277299 */ /* 0x000fc40008011606 */
[----:B---3--:R-:W-:Y:S02]  /*4700*/  USHF.R.U32.HI UR38, URZ, UR40, UR38 ;  /* 0x00000028ff267299 */ /* 0x008fe40008011626 */
[----:B------:R-:W-:-:S11]  /*4710*/  UISETP.NE.AND UP2, UPT, UR4, 0x1, UPT ;  /* 0x000000010400788c */ /* 0x000fd6000bf45270 */
.L_x_95:
[C---:B------:R-:W-:Y:S02]  /*4720*/  LEA R12, R14.reuse, UR21, 0x3 ;  /* 0x000000150e0c7c11 */ /* 0x040fe4000f8e18ff */
[----:B------:R-:W-:Y:S02]  /*4730*/  SHF.L.U32 R9, R13, 0x1f, RZ ;  /* 0x0000001f0d097819 */ /* 0x000fe400000006ff */
[----:B------:R-:W-:Y:S02]  /*4740*/  LEA R10, R14, UR21, 0x4 ;  /* 0x000000150e0a7c11 */ /* 0x000fe4000f8e20ff */
[----:B---3--:R-:W3:Y:S02]  /*4750*/  SYNCS.PHASECHK.TRANS64.TRYWAIT P0, [R12+URZ+0xa0], R9 ;  /* 0x0000a0090c0075a7 */ /* 0x008ee400080011ff */
[----:B---3--:R-:W-:Y:S05]  /*4760*/  @!P0 BRA `(.L_x_85) ;  /* 0x0000007c00b48947 */ /* 0x008fea0003800000 */
.L_x_173:
[----:B---3--:R-:W3:Y:S01]  /*4770*/  LDS.128 R8, [R10+0x110] ;  /* 0x000110000a087984 */ /* 0x008ee20000000c00 */
[----:B------:R-:W-:Y:S01]  /*4780*/  UISETP.GE.AND UP0, UPT, UR42, 0x1, UPT ;  /* 0x000000012a00788c */ /* 0x000fe2000bf06270 */
[----:B------:R-:W-:Y:S01]  /*4790*/  @!PT LDS RZ, [RZ] ;  /* 0x00000000fffff984 */ /* 0x000fe20000000800 */
[----:B------:R-:W-:Y:S01]  /*47a0*/  @!PT LDS RZ, [RZ] ;  /* 0x00000000fffff984 */ /* 0x000fe20000000800 */
[----:B------:R-:W-:Y:S01]  /*47b0*/  @!PT LDS RZ, [RZ] ;  /* 0x00000000fffff984 */ /* 0x000fe20000000800 */
[----:B------:R-:W-:Y:S01]  /*47c0*/  @!PT LDS RZ, [RZ] ;  /* 0x00000000fffff984 */ /* 0x000fe20000000800 */
[----:B------:R4:W-:Y:S06]  /*47d0*/  MEMBAR.ALL.CTA ;  /* 0x0000000000007992 */ /* 0x0009ec0000008000 */
[----:B----4-:R-:W4:Y:S01]  /*47e0*/  FENCE.VIEW.ASYNC.S ;  /* 0x00000000000073c6 */ /* 0x010f220000000000 */
[----:B---3--:R-:W-:Y:S11]  /*47f0*/  LOP3.LUT P0, RZ, R10, 0x1, RZ, 0xc0, !PT ;  /* 0x000000010aff7812 */ /* 0x008ff6000780c0ff */
[----:B------:R-:W-:Y:S02]  /*4800*/  @!UPT UIADD3 URZ, UPT, UPT, URZ, URZ, URZ ;  /* 0x000000fffffff290 */ /* 0x000fe4000fffe0ff */
[----:B----4-:R-:W-:Y:S01]  /*4810*/  VOTEU.ANY UP1, P0 ;  /* 0x0000000000ff7886 */ /* 0x010fe20000020100 */
[----:B------:R-:W-:Y:S11]  /*4820*/  PLOP3.LUT P0, PT, PT, PT, UP1, 0x80, 0x8 ;  /* 0x000000000008781c */ /* 0x000ff60003f0f018 */
[----:B------:R-:W-:Y:S02]  /*4830*/  @!UPT UIADD3 URZ, UPT, UPT, URZ, URZ, URZ ;  /* 0x000000fffffff290 */ /* 0x000fe4000fffe0ff */
[----:B------:R-:W-:Y:S02]  /*4840*/  @P0 SHF.R.U32.HI R0, RZ, 0x10, R9 ;  /* 0x00000010ff000819 */ /* 0x000fe40000011609 */
[----:B------:R-:W-:Y:S02]  /*4850*/  @P0 MOV R6, R8 ;  /* 0x0000000800060202 */ /* 0x000fe40000000f00 */
[----:B------:R-:W-:Y:S01]  /*4860*/  @P0 R2UR UR4, R0 ;  /* 0x00000000000402ca */ /* 0x000fe200000e0000 */
[----:B------:R-:W-:Y:S01]  /*4870*/  VIADD R0, R12, 0xb0 ;  /* 0x000000b00c007836 */ /* 0x000fe20000000000 */
[----:B------:R-:W-:Y:S02]  /*4880*/  @P0 LOP3.LUT R8, R9, 0xffff, RZ, 0xc0, !PT ;  /* 0x0000ffff09080812 */ /* 0x000fe400078ec0ff */
[----:B------:R-:W-:Y:S02]  /*4890*/  @P0 R2UR UR6, R6 ;  /* 0x00000000060602ca */ /* 0x000fe400000e0000 */
[----:B------:R-:W-:Y:S02]  /*48a0*/  PRMT R0, RZ, 0x654, R0 ;  /* 0x00000654ff007816 */ /* 0x000fe40000000000 */
[----:B------:R-:W-:Y:S02]  /*48b0*/  @P0 R2UR UR5, R8 ;  /* 0x00000000080502ca */ /* 0x000fe400000e0000 */
[----:B------:R3:W-:Y:S03]  /*48c0*/  SYNCS.ARRIVE.TRANS64.RED.A1T0 RZ, [R0+URZ], RZ ;  /* 0x000000ff00ff79a7 */ /* 0x0007e600081004ff */
[----:B------:R-:W-:Y:S04]  /*48d0*/  @UP1 UMOV UR29, UR4 ;  /* 0x00000004001d1c82 */ /* 0x000fe80008000000 */
[----:B------:R-:W-:Y:S04]  /*48e0*/  @UP1 UMOV UR14, UR6 ;  /* 0x00000006000e1c82 */ /* 0x000fe80008000000 */
[----:B------:R-:W-:Y:S01]  /*48f0*/  @UP1 UMOV UR13, UR5 ;  /* 0x00000005000d1c82 */ /* 0x000fe20008000000 */
[----:B------:R-:W-:Y:S05]  /*4900*/  BRA.U !UP0, `(.L_x_86) ;  /* 0x0000000108a47547 */ /* 0x000fea000b800000 */
[----:B------:R-:W-:Y:S02]  /*4910*/  UIMAD.WIDE.U32 UR18, UR13, UR51, URZ ;  /* 0x000000330d1272a5 */ /* 0x000fe4000f8e00ff */
[----:B------:R-:W-:Y:S02]  /*4920*/  UIMAD.WIDE.U32 UR26, UR14, UR48, URZ ;  /* 0x000000300e1a72a5 */ /* 0x000fe4000f8e00ff */
[----:B------:R-:W-:Y:S02]  /*4930*/  USEL UR4, UR30, UR38, !UP5 ;  /* 0x000000261e047287 */ /* 0x000fe4000e800000 */
[----:B------:R-:W-:Y:S02]  /*4940*/  USEL UR7, UR31, UR39, !UP6 ;  /* 0x000000271f077287 */ /* 0x000fe4000f000000 */
[----:B--2---:R-:W-:Y:S02]  /*4950*/  UIMAD.WIDE.U32 UR8, UR4, UR22, URZ ;  /* 0x00000016040872a5 */ /* 0x004fe4000f8e00ff */
[----:B------:R-:W-:Y:S01]  /*4960*/  UIMAD.WIDE.U32 UR10, UR7, UR22, URZ ;  /* 0x00000016070a72a5 */ /* 0x000fe2000f8e00ff */
[----:B------:R-:W-:Y:S02]  /*4970*/  UMOV UR5, UR19 ;  /* 0x0000001300057c82 */ /* 0x000fe40008000000 */
[----:B------:R-:W-:Y:S03]  /*4980*/  USHF.R.U32.HI UR6, URZ, UR40, UR5 ;  /* 0x00000028ff067299 */ /* 0x000fe60008011605 */
[----:B------:R-:W-:Y:S01]  /*4990*/  UMOV UR5, UR27 ;  /* 0x0000001b00057c82 */ /* 0x000fe20008000000 */
[----:B------:R-:W-:Y:S02]  /*49a0*/  USEL UR6, UR13, UR6, !UP5 ;  /* 0x000000060d067287 */ /* 0x000fe4000e800000 */
[----:B------:R-:W-:Y:S03]  /*49b0*/  USHF.R.U32.HI UR12, URZ, UR49, UR5 ;  /* 0x00000031ff0c7299 */ /* 0x000fe60008011605 */
[----:B------:R-:W-:Y:S02]  /*49c0*/  UMOV UR5, UR9 ;  /* 0x0000000900057c82 */ /* 0x000fe40008000000 */
[----:B------:R-:W-:Y:S03]  /*49d0*/  @UP4 USHF.R.U32.HI UR4, URZ, UR23, UR5 ;  /* 0x00000017ff044299 */ /* 0x000fe60008011605 */
[----:B------:R-:W-:Y:S01]  /*49e0*/  UMOV UR5, UR11 ;  /* 0x0000000b00057c82 */ /* 0x000fe20008000000 */
[----:B------:R-:W-:Y:S02]  /*49f0*/  UIMAD UR4, UR42, UR4, URZ ;  /* 0x000000042a0472a4 */ /* 0x000fe4000f8e02ff */
[----:B------:R-:W-:Y:S02]  /*4a00*/  @UP4 USHF.R.U32.HI UR7, URZ, UR23, UR5 ;  /* 0x00000017ff074299 */ /* 0x000fe40008011605 */
[----:B------:R-:W-:Y:S02]  /*4a10*/  UIMAD.WIDE.U32 UR10, UR6, UR22, URZ ;  /* 0x00000016060a72a5 */ /* 0x000fe4000f8e00ff */
[----:B------:R-:W-:Y:S02]  /*4a20*/  USEL UR5, UR14, UR12, !UP6 ;  /* 0x0000000c0e057287 */ /* 0x000fe4000f000000 */
[----:B------:R-:W-:Y:S02]  /*4a30*/  UIMAD UR8, UR42, UR7, URZ ;  /* 0x000000072a0872a4 */ /* 0x000fe4000f8e02ff */
[----:B------:R-:W-:Y:S03]  /*4a40*/  UISETP.GE.AND UP0, UPT, UR6, UR4, UPT ;  /* 0x000000040600728c */ /* 0x000fe6000bf06270 */
[----:B------:R-:W-:Y:S01]  /*4a50*/  UMOV UR4, UR11 ;  /* 0x0000000b00047c82 */ /* 0x000fe20008000000 */
[----:B------:R-:W-:Y:S02]  /*4a60*/  UISETP.GE.OR UP0, UPT, UR5, UR8, UP0 ;  /* 0x000000080500728c */ /* 0x000fe40008706670 */
[----:B------:R-:W-:Y:S02]  /*4a70*/  USHF.R.U32.HI UR4, URZ, UR23, UR4 ;  /* 0x00000017ff047299 */ /* 0x000fe40008011604 */
[----:B------:R-:W-:Y:S02]  /*4a80*/  UIMAD.WIDE.U32 UR8, UR5, UR22, URZ ;  /* 0x00000016050872a5 */ /* 0x000fe4000f8e00ff */
[----:B------:R-:W-:Y:S04]  /*4a90*/  USEL UR10, UR6, UR4, !UP4 ;  /* 0x00000004060a7287 */ /* 0x000fe8000e000000 */
[----:B------:R-:W-:Y:S01]  /*4aa0*/  UIADD3 UR11, UPT, UPT, -UR10, URZ, URZ ;  /* 0x000000ff0a0b7290 */ /* 0x000fe2000fffe1ff */
[----:B------:R-:W-:Y:S02]  /*4ab0*/  @!UP0 UMOV UR4, UR9 ;  /* 0x0000000900048c82 */ /* 0x000fe40008000000 */
[----:B------:R-:W-:Y:S02]  /*4ac0*/  @!UP0 USHF.R.U32.HI UR4, URZ, UR23, UR4 ;  /* 0x00000017ff048299 */ /* 0x000fe40008011604 */
[----:B------:R-:W-:Y:S02]  /*4ad0*/  UIMAD UR8, UR42, UR11, UR6 ;  /* 0x0000000b2a0872a4 */ /* 0x000fe4000f8e0206 */
[----:B------:R-:W-:Y:S04]  /*4ae0*/  @!UP0 USEL UR4, UR5, UR4, !UP4 ;  /* 0x0000000405048287 */ /* 0x000fe8000e000000 */
[----:B------:R-:W-:Y:S02]  /*4af0*/  @!UP0 UIMAD UR8, UR7, UR8, UR4 ;  /* 0x00000008070882a4 */ /* 0x000fe4000f8e0204 */
[----:B------:R-:W-:Y:S02]  /*4b00*/  @!UP0 UIADD3 UR9, UPT, UPT, UR10, -UR4, URZ ;  /* 0x800000040a098290 */ /* 0x000fe4000fffe0ff */
[----:B------:R-:W-:Y:S02]  /*4b10*/  UIADD3 UR4, UPT, UPT, -UR5, URZ, URZ ;  /* 0x000000ff05047290 */ /* 0x000fe4000fffe1ff */
[----:B------:R-:W-:Y:S02]  /*4b20*/  UIADD3 UR7, UPT, UPT, -UR6, URZ, URZ ;  /* 0x000000ff06077290 */ /* 0x000fe4000fffe1ff */
[----:B------:R-:W-:Y:S02]  /*4b30*/  @!UP0 UIMAD UR6, UR9, UR42, UR5 ;  /* 0x0000002a090682a4 */ /* 0x000fe4000f8e0205 */
[----:B------:R-:W-:Y:S02]  /*4b40*/  UIMAD UR14, UR15, UR4, UR14 ;  /* 0x000000040f0e72a4 */ /* 0x000fe4000f8e020e */
[----:B------:R-:W-:Y:S01]  /*4b50*/  UIMAD UR13, UR50, UR7, UR13 ;  /* 0x00000007320d72a4 */ /* 0x000fe2000f8e020d */
[----:B------:R-:W-:Y:S02]  /*4b60*/  @!UP0 UMOV UR5, UR8 ;  /* 0x0000000800058c82 */ /* 0x000fe40008000000 */
[----:B------:R-:W-:Y:S02]  /*4b70*/  UIMAD UR14, UR5, UR15, UR14 ;  /* 0x0000000f050e72a4 */ /* 0x000fe4000f8e020e */
[----:B------:R-:W-:Y:S11]  /*4b80*/  UIMAD UR13, UR6, UR50, UR13 ;  /* 0x00000032060d72a4 */ /* 0x000ff6000f8e020d */
[----:B------:R-:W-:Y:S01]  /*4b90*/  @!UPT UIADD3 URZ, UPT, UPT, URZ, URZ, URZ ;  /* 0x000000fffffff290 */ /* 0x000fe2000fffe0ff */
.L_x_86:
[----:B------:R-:W4:Y:S01]  /*4ba0*/  @!UP2 LDCU.128 UR8, c[0x0][0xb10] ;  /* 0x00016200ff08a7ac */ /* 0x000f220008000c00 */
[C---:B-1----:R-:W-:Y:S02]  /*4bb0*/  ISETP.NE.U32.AND P1, PT, R4.reuse, RZ, PT ;  /* 0x000000ff0400720c */ /* 0x042fe40003f25070 */
[----:B------:R-:W-:Y:S02]  /*4bc0*/  ISETP.NE.U32.AND P0, PT, R4, RZ, PT ;  /* 0x000000ff0400720c */ /* 0x000fe40003f05070 */
[C---:B------:R-:W-:Y:S02]  /*4bd0*/  ISETP.NE.AND.EX P1, PT, R5.reuse, RZ, PT, P1 ;  /* 0x000000ff0500720c */ /* 0x040fe40003f25310 */
[----:B------:R-:W-:Y:S01]  /*4be0*/  ISETP.NE.AND.EX P0, PT, R5, RZ, PT, P0 ;  /* 0x000000ff0500720c */ /* 0x000fe20003f05300 */
[----:B------:R-:W1:Y:S01]  /*4bf0*/  @!UP2 LDCU UR5, c[0x0][0xb0c] ;  /* 0x00016180ff05a7ac */ /* 0x000e620008000800 */
[----:B------:R-:W-:Y:S01]  /*4c00*/  SHF.L.U32 R9, R15, 0x1f, RZ ;  /* 0x0000001f0f097819 */ /* 0x000fe200000006ff */
[----:B------:R-:W-:Y:S02]  /*4c10*/  USHF.L.U32 UR35, UR16, 0x7, URZ ;  /* 0x0000000710237899 */ /* 0x000fe400080006ff */
[----:B------:R-:W-:Y:S02]  /*4c20*/  USHF.L.U32 UR34, UR20, 0x8, URZ ;  /* 0x0000000814227899 */ /* 0x000fe400080006ff */
[----:B----4-:R-:W-:Y:S07]  /*4c30*/  UIMAD.WIDE.U32 UR6, UR14, UR8, URZ ;  /* 0x000000080e0672a5 */ /* 0x010fee000f8e00ff */
[----:B------:R-:W-:Y:S01]  /*4c40*/  @!UP2 UMOV UR4, UR7 ;  /* 0x000000070004ac82 */ /* 0x000fe20008000000 */
[----:B-1----:R-:W-:Y:S02]  /*4c50*/  @!UP2 UISETP.NE.AND UP0, UPT, UR5, 0x1, UPT ;  /* 0x000000010500a88c */ /* 0x002fe4000bf05270 */
[----:B------:R-:W-:Y:S02]  /*4c60*/  @!UP2 USHF.R.U32.HI UR4, URZ, UR9, UR4 ;  /* 0x00000009ff04a299 */ /* 0x000fe40008011604 */
[----:B------:R-:W-:Y:S02]  /*4c70*/  UIMAD.WIDE.U32 UR6, UR13, UR11, URZ ;  /* 0x0000000b0d0672a5 */ /* 0x000fe4000f8e00ff */
[----:B------:R-:W-:Y:S02]  /*4c80*/  @!UP2 USEL UR8, UR14, UR4, !UP0 ;  /* 0x000000040e08a287 */ /* 0x000fe4000c000000 */
[----:B------:R-:W-:Y:S03]  /*4c90*/  @!UP2 UISETP.NE.AND UP0, UPT, UR10, 0x1, UPT ;  /* 0x000000010a00a88c */ /* 0x000fe6000bf05270 */
[----:B------:R-:W-:Y:S02]  /*4ca0*/  @!UP2 UMOV UR6, UR7 ;  /* 0x000000070006ac82 */ /* 0x000fe40008000000 */
[----:B------:R-:W1:Y:S02]  /*4cb0*/  @!UP2 LDCU UR4, c[0x0][0xb20] ;  /* 0x00016400ff04a7ac */ /* 0x000e640008000800 */
[----:B-1----:R-:W-:Y:S04]  /*4cc0*/  @!UP2 USHF.R.U32.HI UR6, URZ, UR4, UR6 ;  /* 0x00000004ff06a299 */ /* 0x002fe80008011606 */
[----:B------:R-:W-:Y:S04]  /*4cd0*/  @!UP2 USEL UR6, UR13, UR6, !UP0 ;  /* 0x000000060d06a287 */ /* 0x000fe8000c000000 */
[----:B------:R-:W-:Y:S02]  /*4ce0*/  @!UP2 UIADD3 UR4, UPT, UPT, -UR8, UR6, URZ ;  /* 0x000000060804a290 */ /* 0x000fe4000fffe1ff */
[----:B------:R-:W-:Y:S02]  /*4cf0*/  @!UP2 UIADD3 UR6, UPT, UPT, UR8, -UR6, URZ ;  /* 0x800000060806a290 */ /* 0x000fe4000fffe0ff */
[----:B------:R-:W-:Y:S02]  /*4d00*/  @!UP2 UIMAD UR14, UR4, UR5, UR14 ;  /* 0x00000005040ea2a4 */ /* 0x000fe4000f8e020e */
[----:B------:R-:W-:Y:S01]  /*4d10*/  @!UP2 UIMAD UR13, UR6, UR10, UR13 ;  /* 0x0000000a060da2a4 */ /* 0x000fe2000f8e020d */
[----:B------:R-:W-:Y:S11]  /*4d20*/  BRA.U UP3, `(.L_x_87) ;  /* 0x0000000103107547 */ /* 0x000ff6000b800000 */
[----:B---3--:R-:W-:Y:S04]  /*4d30*/  MOV R0, UR44 ;  /* 0x0000002c00007c02 */ /* 0x008fe80008000f00 */
[----:B------:R-:W-:Y:S04]  /*4d40*/  SHF.L.U32 R11, R0, 0x1f, RZ ;  /* 0x0000001f000b7819 */ /* 0x000fe800000006ff */
[----:B------:R-:W1:Y:S02]  /*4d50*/  SYNCS.PHASECHK.TRANS64.TRYWAIT P2, [UR21+0x98], R11 ;  /* 0x0000980bff0075a7 */ /* 0x000e640008041115 */
[----:B-1----:R-:W-:Y:S05]  /*4d60*/  @!P2 BRA `(.L_x_88) ;  /* 0x000000780048a947 */ /* 0x002fea0003800000 */
.L_x_87:
[----:B------:R-:W-:Y:S05]  /*4d70*/  @!P1 BRA `(.L_x_89) ;  /* 0x0000000000309947 */ /* 0x000fea0003800000 */
[----:B------:R-:W-:Y:S01]  /*4d80*/  ISETP.NE.U32.AND P1, PT, R2, RZ, PT ;  /* 0x000000ff0200720c */ /* 0x000fe20003f25070 */
[----:B------:R-:W4:Y:S01]  /*4d90*/  LDCU.64 UR4, c[0x0][0x358] ;  /* 0x00006b00ff0477ac */ /* 0x000f220008000a00 */
[----:B------:R-:W-:Y:S02]  /*4da0*/  IMAD.MOV.U32 R162, RZ, RZ, 0x1 ;  /* 0x00000001ffa27424 */ /* 0x000fe400078e00ff */
[----:B------:R-:W-:Y:S11]  /*4db0*/  ISETP.NE.AND.EX P1, PT, R3, RZ, PT, P1 ;  /* 0x000000ff0300720c */ /* 0x000ff60003f25310 */
[----:B------:R-:W-:Y:S02]  /*4dc0*/  @!UPT UIADD3 URZ, UPT, UPT, URZ, URZ, URZ ;  /* 0x000000fffffff290 */ /* 0x000fe4000fffe0ff */
[----:B-1----:R-:W1:Y:S01]  /*4dd0*/  @P1 LDC.64 R10, c[0x0][0x888] ;  /* 0x00022200ff0a1b82 */ /* 0x002e620000000a00 */
[----:B---3--:R-:W-:Y:S04]  /*4de0*/  @P1 IMAD R0, R4, UR36, RZ ;  /* 0x0000002404001c24 */ /* 0x008fe8000f8e02ff */
[----:B-1----:R-:W-:Y:S04]  /*4df0*/  @P1 IMAD.WIDE R10, R0, 0x4, R10 ;  /* 0x00000004000a1825 */ /* 0x002fe800078e020a */
[----:B------:R-:W-:Y:S01]  /*4e00*/  HFMA2 R0, -RZ, RZ, 0, 5.9604644775390625e-08 ;  /* 0x00000001ff007431 */ /* 0x000fe200000001ff */
[----:B----45:R4:W5:Y:S04]  /*4e10*/  @P1 LDG.E R73, desc[UR4][R10.64] ;  /* 0x000000040a491981 */ /* 0x030968000c1e1900 */
[----:B------:R-:W-:Y:S01]  /*4e20*/  @!P1 PRMT R162, R0, 0x7610, R162 ;  /* 0x0000761000a29816 */ /* 0x000fe200000000a2 */
[----:B----4-:R-:W1:Y:S06]  /*4e30*/  @!P1 LDC R73, c[0x0][0x880] ;  /* 0x00022000ff499b82 */ /* 0x010e6c0000000800 */
.L_x_89:
[----:B-1---5:R-:W-:Y:S01]  /*4e40*/  @!P0 FSETP.EQ.AND P1, PT, R73, RZ, PT ;  /* 0x000000ff4900820b */ /* 0x022fe20003f22000 */
[----:B------:R-:W-:Y:S01]  /*4e50*/  @!UPT UIADD3 URZ, UPT, UPT, URZ, URZ, URZ ;  /* 0x000000fffffff290 */ /* 0x000fe2000fffe0ff */
[----:B------:R-:W-:Y:S11]  /*4e60*/  @!P0 BRA `(.L_x_90) ;  /* 0x0000000000188947 */ /* 0x000ff60003800000 */
[----:B------:R-:W-:Y:S02]  /*4e70*/  LOP3.LUT P0, RZ, R162, 0xff, RZ, 0xc0, !PT ;  /* 0x000000ffa2ff7812 */ /* 0x000fe4000780c0ff */
[----:B------:R-:W-:Y:S04]  /*4e80*/  ISETP.NE.U32.AND P1, PT, R2, RZ, PT ;  /* 0x000000ff0200720c */ /* 0x000fe80003f25070 */
[----:B------:R-:W-:Y:S04]  /*4e90*/  ISETP.NE.AND.EX P1, PT, R3, RZ, PT, P1 ;  /* 0x000000ff0300720c */ /* 0x000fe80003f25310 */
[----:B------:R-:W-:Y:S03]  /*4ea0*/  PLOP3.LUT P1, PT, P1, PT, PT, 0x8, 0x80 ;  /* 0x000000000080781c */ /* 0x000fe60000f2e170 */
[----:B------:R-:W-:Y:S11]  /*4eb0*/  @P0 FSETP.EQ.AND P1, PT, R73, RZ, PT ;  /* 0x000000ff4900020b */ /* 0x000ff60003f22000 */
[----:B------:R-:W-:Y:S02]  /*4ec0*/  @!UPT UIADD3 URZ, UPT, UPT, URZ, URZ, URZ ;  /* 0x000000fffffff290 */ /* 0x000fe4000fffe0ff */
.L_x_90:
[----:B------:R-:W1:Y:S01]  /*4ed0*/  SYNCS.PHASECHK.TRANS64.TRYWAIT P2, [UR21+0x70], R9 ;  /* 0x00007009ff0075a7 */ /* 0x000e620008041115 */
[----:B------:R-:W-:Y:S04]  /*4ee0*/  ELECT P0, URZ, PT ;  /* 0x0000000000ff782f */ /* 0x000fe80003800000 */
[----:B------:R-:W-:Y:S11]  /*4ef0*/  PLOP3.LUT P1, PT, P1, P0, PT, 0xf2, 0x2f ;  /* 0x00000000002f781c */ /* 0x000ff60000f21e72 */
[----:B------:R-:W-:Y:S02]  /*4f00*/  @!UPT UIADD3 URZ, UPT, UPT, URZ, URZ, URZ ;  /* 0x000000fffffff290 */ /* 0x000fe4000fffe0ff */
[----:B------:R-:W-:Y:S05]  /*4f10*/  @!P1 IADD3 R8, P0, PT, R16, 0x580, RZ ;  /* 0x0000058010089810 */ /* 0x000fea0007f1e0ff */
[----:B------:R-:W-:Y:S01]  /*4f20*/  @!P1 IMAD.X R6, RZ, RZ, R17, P0 ;  /* 0x000000ffff069224 */ /* 0x000fe200000e0611 */
[----:B-1----:R-:W-:Y:S07]  /*4f30*/  @!P2 BRA `(.L_x_91) ;  /* 0x0000007400eca947 */ /* 0x002fee0003800000 */
.L_x_176:
[----:B------:R-:W-:Y:S01]  /*4f40*/  @!P1 R2UR UR5, R8 ;  /* 0x00000000080592ca */ /* 0x000fe200000e0000 */
[----:B------:R-:W-:Y:S01]  /*4f50*/  VOTEU.ALL UP0, P1 ;  /* 0x0000000000ff7886 */ /* 0x000fe20000800000 */
[----:B------:R-:W-:Y:S01]  /*4f60*/  @!P1 R2UR UR4, R6 ;  /* 0x00000000060492ca */ /* 0x000fe200000e0000 */
[----:B-1-3--:R-:W-:Y:S01]  /*4f70*/  @!P1 IMAD.MOV.U32 R0, RZ, RZ, 0x2000 ;  /* 0x00002000ff009424 */ /* 0x00afe200078e00ff */
[----:B------:R-:W-:Y:S01]  /*4f80*/  UMOV UR8, 0x0 ;  /* 0x0000000000087882 */ /* 0x000fe20000000000 */
[----:B------:R-:W-:Y:S01]  /*4f90*/  UMOV UR9, 0x10000000 ;  /* 0x1000000000097882 */ /* 0x000fe20000000000 */
[----:B------:R-:W-:Y:S01]  /*4fa0*/  @!UP0 UIADD3 UR32, UPT, UPT, UR21, 0x200, URZ ;  /* 0x0000020015208890 */ /* 0x000fe2000fffe0ff */
[----:B------:R-:W-:Y:S01]  /*4fb0*/  @!P1 IADD3 R8, P0, PT, R16, 0x580, RZ ;  /* 0x0000058010089810 */ /* 0x000fe20007f1e0ff */
[----:B------:R-:W-:Y:S01]  /*4fc0*/  VOTEU.ALL UP0, P1 ;  /* 0x0000000000ff7886 */ /* 0x000fe20000800000 */
[----:B------:R-:W-:Y:S03]  /*4fd0*/  UPRMT UR6, UR45, 0x654, UR33 ;  /* 0x000006542d067896 */ /* 0x000fe60008000021 */
[----:B------:R-:W-:Y:S02]  /*4fe0*/  @!P1 IMAD.X R6, RZ, RZ, R17, P0 ;  /* 0x000000ffff069224 */ /* 0x000fe400000e0611 */
[----:B------:R-:W-:Y:S02]  /*4ff0*/  IMAD.U32 R10, RZ, RZ, UR5 ;  /* 0x00000005ff0a7e24 */ /* 0x000fe4000f8e00ff */
[----:B------:R-:W-:Y:S03]  /*5000*/  IMAD.U32 R11, RZ, RZ, UR4 ;  /* 0x00000004ff0b7e24 */ /* 0x000fe6000f8e00ff */
[----:B------:R-:W-:Y:S02]  /*5010*/  @!P1 R2UR UR4, R10 ;  /* 0x000000000a0492ca */ /* 0x000fe400000e0000 */
[----:B------:R-:W-:Y:S11]  /*5020*/  @!P1 R2UR UR5, R11 ;  /* 0x000000000b0592ca */ /* 0x000ff600000e0000 */
[----:B------:R-:W-:Y:S02]  /*5030*/  @!UPT UIADD3 URZ, UPT, UPT, URZ, URZ, URZ ;  /* 0x000000fffffff290 */ /* 0x000fe4000fffe0ff */
[----:B------:R1:W-:Y:S01]  /*5040*/  @!UP0 UTMALDG.3D [UR32], [UR4], desc[UR8] ;  /* 0x00000820040085b4 */ /* 0x0003e20008011000 */
[----:B------:R1:W-:Y:S01]  /*5050*/  @!P1 SYNCS.ARRIVE.TRANS64.RED.A0TR RZ, [UR21+0x50], R0 ;  /* 0x00005000ffff99a7 */ /* 0x0003e20008300415 */
[----:B------:R-:W-:Y:S01]  /*5060*/  SYNCS.ARRIVE.TRANS64.RED.A1T0 RZ, [UR6], RZ ;  /* 0x000000ffffff79a7 */ /* 0x000fe20008100406 */
[----:B------:R-:W3:Y:S02]  /*5070*/  SYNCS.PHASECHK.TRANS64.TRYWAIT P2, [UR21+0x78], R9 ;  /* 0x00007809ff0075a7 */ /* 0x000ee40008041115 */
[----:B-1-3--:R-:W-:Y:S05]  /*5080*/  @!P2 BRA `(.L_x_92) ;  /* 0x0000007400b0a947 */ /* 0x00afea0003800000 */
.L_x_178:
[----:B------:R-:W-:Y:S01]  /*5090*/  @!P1 R2UR UR5, R8 ;  /* 0x00000000080592ca */ /* 0x000fe200000e0000 */
[----:B------:R-:W-:Y:S01]  /*50a0*/  VOTEU.ALL UP0, P1 ;  /* 0x0000000000ff7886 */ /* 0x000fe20000800000 */
[----:B------:R-:W-:Y:S01]  /*50b0*/  @!P1 R2UR UR4, R6 ;  /* 0x00000000060492ca */ /* 0x000fe200000e0000 */
[----:B-1----:R-:W-:Y:S01]  /*50c0*/  @!P1 IMAD.MOV.U32 R0, RZ, RZ, 0x2000 ;  /* 0x00002000ff009424 */ /* 0x002fe200078e00ff */
[----:B------:R-:W-:Y:S01]  /*50d0*/  UMOV UR8, 0x0 ;  /* 0x0000000000087882 */ /* 0x000fe20000000000 */
[----:B------:R-:W-:Y:S01]  /*50e0*/  UMOV UR9, 0x10000000 ;  /* 0x1000000000097882 */ /* 0x000fe20000000000 */
[----:B------:R-:W-:Y:S01]  /*50f0*/  @!UP0 UIADD3 UR26, UPT, UPT, UR34, 0x40, URZ ;  /* 0x00000040221a8890 */ /* 0x000fe2000fffe0ff */
[----:B------:R-:W-:Y:S01]  /*5100*/  @!P1 IADD3 R8, P0, PT, R16, 0x580, RZ ;  /* 0x0000058010089810 */ /* 0x000fe20007f1e0ff */
[----:B------:R-:W-:Y:S01]  /*5110*/  @!UP0 UIADD3 UR24, UPT, UPT, UR21, 0x2200, URZ ;  /* 0x0000220015188890 */ /* 0x000fe2000fffe0ff */
[----:B------:R-:W-:Y:S01]  /*5120*/  VOTEU.ALL UP0, P1 ;  /* 0x0000000000ff7886 */ /* 0x000fe20000800000 */
[----:B------:R-:W-:Y:S01]  /*5130*/  UMOV UR27, UR35 ;  /* 0x00000023001b7c82 */ /* 0x000fe20008000000 */
[----:B------:R-:W-:Y:S02]  /*5140*/  UMOV UR28, UR36 ;  /* 0x00000024001c7c82 */ /* 0x000fe40008000000 */
[----:B------:R-:W-:Y:S01]  /*5150*/  IMAD.U32 R10, RZ, RZ, UR5 ;  /* 0x00000005ff0a7e24 */ /* 0x000fe2000f8e00ff */
[----:B------:R-:W-:Y:S01]  /*5160*/  UPRMT UR6, UR45, 0x654, UR25 ;  /* 0x000006542d067896 */ /* 0x000fe20008000019 */
[----:B------:R-:W-:Y:S02]  /*5170*/  IMAD.U32 R11, RZ, RZ, UR4 ;  /* 0x00000004ff0b7e24 */ /* 0x000fe4000f8e00ff */
[----:B------:R-:W-:Y:S01]  /*5180*/  @!P1 IMAD.X R6, RZ, RZ, R17, P0 ;  /* 0x000000ffff069224 */ /* 0x000fe200000e0611 */
        /* <DEDUP_REMOVED lines=8> */
.L_x_180:
[----:B------:R-:W-:Y:S01]  /*5210*/  @!P1 R2UR UR5, R8 ;  /* 0x00000000080592ca */ /* 0x000fe200000e0000 */
[----:B------:R-:W-:Y:S01]  /*5220*/  VOTEU.ALL UP0, P1 ;  /* 0x0000000000ff7886 */ /* 0x000fe20000800000 */
[----:B------:R-:W-:Y:S01]  /*5230*/  @!P1 R2UR UR4, R6 ;  /* 0x00000000060492ca */ /* 0x000fe200000e0000 */
[----:B-1----:R-:W-:Y:S01]  /*5240*/  @!P1 IMAD.MOV.U32 R0, RZ, RZ, 0x2000 ;  /* 0x00002000ff009424 */ /* 0x002fe200078e00ff */
[----:B------:R-:W-:Y:S01]  /*5250*/  UMOV UR8, 0x0 ;  /* 0x0000000000087882 */ /* 0x000fe20000000000 */
[----:B------:R-:W-:Y:S01]  /*5260*/  UMOV UR9, 0x10000000 ;  /* 0x1000000000097882 */ /* 0x000fe20000000000 */
[----:B------:R-:W-:Y:S01]  /*5270*/  @!UP0 UIADD3 UR18, UPT, UPT, UR34, 0x80, URZ ;  /* 0x0000008022128890 */ /* 0x000fe2000fffe0ff */
[----:B------:R-:W-:Y:S01]  /*5280*/  VIADD R14, R14, 0x1 ;  /* 0x000000010e0e7836 */ /* 0x000fe20000000000 */
[----:B------:R-:W-:Y:S01]  /*5290*/  @!UP0 UIADD3 UR16, UPT, UPT, UR21, 0x4200, URZ ;  /* 0x0000420015108890 */ /* 0x000fe2000fffe0ff */
[----:B------:R-:W-:Y:S01]  /*52a0*/  VOTEU.ALL UP0, P1 ;  /* 0x0000000000ff7886 */ /* 0x000fe20000800000 */
[----:B------:R-:W-:Y:S01]  /*52b0*/  UMOV UR19, UR35 ;  /* 0x0000002300137c82 */ /* 0x000fe20008000000 */
[----:B------:R-:W-:Y:S02]  /*52c0*/  UMOV UR20, UR36 ;  /* 0x0000002400147c82 */ /* 0x000fe40008000000 */
[----:B------:R-:W-:Y:S01]  /*52d0*/  IMAD.U32 R10, RZ, RZ, UR5 ;  /* 0x00000005ff0a7e24 */ /* 0x000fe2000f8e00ff */
[----:B------:R-:W-:Y:S01]  /*52e0*/  UPRMT UR6, UR45, 0x654, UR17 ;  /* 0x000006542d067896 */ /* 0x000fe20008000011 */
        /* <DEDUP_REMOVED lines=9> */
.L_x_182:
[----:B------:R-:W-:Y:S01]  /*5380*/  @!P1 IADD3 R6, P0, PT, R16, 0x580, RZ ;  /* 0x0000058010069810 */ /* 0x000fe20007f1e0ff */
[----:B------:R-:W-:Y:S01]  /*5390*/  VOTEU.ALL UP0, P1 ;  /* 0x0000000000ff7886 */ /* 0x000fe20000800000 */
[----:B------:R-:W-:Y:S01]  /*53a0*/  UMOV UR6, 0x0 ;  /* 0x0000000000067882 */ /* 0x000fe20000000000 */
[----:B------:R-:W-:Y:S01]  /*53b0*/  UMOV UR7, 0x10000000 ;  /* 0x1000000000077882 */ /* 0x000fe20000000000 */
[----:B------:R-:W-:Y:S01]  /*53c0*/  @!P1 R2UR UR5, R6 ;  /* 0x00000000060592ca */ /* 0x000fe200000e0000 */
[----:B-1----:R-:W-:Y:S01]  /*53d0*/  @!P1 IMAD.X R0, RZ, RZ, R17, P0 ;  /* 0x000000ffff009224 */ /* 0x002fe200000e0611 */
[----:B------:R-:W-:Y:S01]  /*53e0*/  @!UP0 UIADD3 UR10, UPT, UPT, UR34, 0xc0, URZ ;  /* 0x000000c0220a8890 */ /* 0x000fe2000fffe0ff */
[----:B------:R-:W-:Y:S01]  /*53f0*/  R2UR UR16, R164 ;  /* 0x00000000a41072ca */ /* 0x000fe200000e0000 */
[----:B------:R-:W-:Y:S01]  /*5400*/  @!UP0 UIADD3 UR8, UPT, UPT, UR21, 0x6200, URZ ;  /* 0x0000620015088890 */ /* 0x000fe2000fffe0ff */
[----:B------:R-:W-:Y:S01]  /*5410*/  ISETP.NE.AND P0, PT, R14, 0x2, PT ;  /* 0x000000020e00780c */ /* 0x000fe20003f05270 */
[----:B------:R-:W-:Y:S01]  /*5420*/  @!UP0 UIADD3 UR9, UPT, UPT, UR21, 0x68, URZ ;  /* 0x0000006815098890 */ /* 0x000fe2000fffe0ff */
[----:B------:R-:W-:Y:S01]  /*5430*/  @!P1 R2UR UR4, R0 ;  /* 0x00000000000492ca */ /* 0x000fe200000e0000 */
[----:B------:R-:W-:Y:S01]  /*5440*/  VOTEU.ALL UP0, P1 ;  /* 0x0000000000ff7886 */ /* 0x000fe20000800000 */
[----:B------:R-:W-:Y:S01]  /*5450*/  UMOV UR11, UR35 ;  /* 0x00000023000b7c82 */ /* 0x000fe20008000000 */
[----:B------:R-:W-:Y:S01]  /*5460*/  UMOV UR12, UR36 ;  /* 0x00000024000c7c82 */ /* 0x000fe20008000000 */
[----:B------:R-:W-:Y:S01]  /*5470*/  SEL R0, RZ, 0x1, P0 ;  /* 0x00000001ff007807 */ /* 0x000fe20000000000 */
[----:B------:R-:W-:Y:S01]  /*5480*/  UPLOP3.LUT UP3, UPT, UPT, UPT, UPT, 0x80, 0x8 ;  /* 0x000000000008789c */ /* 0x000fe20003f6f070 */
[----:B------:R-:W-:Y:S01]  /*5490*/  IMAD.U32 R8, RZ, RZ, UR5 ;  /* 0x00000005ff087e24 */ /* 0x000fe2000f8e00ff */
[----:B------:R-:W-:Y:S01]  /*54a0*/  LOP3.LUT R15, R15, 0x1, RZ, 0x3c, !PT ;  /* 0x000000010f0f7812 */ /* 0x000fe200078e3cff */
[----:B------:R-:W-:Y:S01]  /*54b0*/  UMOV UR36, UR29 ;  /* 0x0000001d00247c82 */ /* 0x000fe20008000000 */
[----:B------:R-:W-:Y:S01]  /*54c0*/  LOP3.LUT R13, R13, R0, RZ, 0x3c, !PT ;  /* 0x000000000d0d7212 */ /* 0x000fe200078e3cff */
[----:B------:R-:W-:Y:S01]  /*54d0*/  UIADD3 UR20, UPT, UPT, UR13, UR16, URZ ;  /* 0x000000100d147290 */ /* 0x000fe2000fffe0ff */
[----:B------:R-:W-:Y:S01]  /*54e0*/  SEL R14, R14, RZ, P0 ;  /* 0x000000ff0e0e7207 */ /* 0x000fe20000000000 */
[----:B------:R-:W-:Y:S01]  /*54f0*/  UIADD3 UR16, UPT, UPT, UR14, UR61, URZ ;  /* 0x0000003d0e107290 */ /* 0x000fe2000fffe0ff */
[----:B------:R-:W-:Y:S01]  /*5500*/  IMAD.U32 R9, RZ, RZ, UR4 ;  /* 0x00000004ff097e24 */ /* 0x000fe2000f8e00ff */
[----:B------:R-:W-:Y:S04]  /*5510*/  @!P1 R2UR UR4, R8 ;  /* 0x00000000080492ca */ /* 0x000fe800000e0000 */
[----:B------:R-:W-:Y:S11]  /*5520*/  @!P1 R2UR UR5, R9 ;  /* 0x00000000090592ca */ /* 0x000ff600000e0000 */
[----:B------:R-:W-:Y:S02]  /*5530*/  @!UPT UIADD3 URZ, UPT, UPT, URZ, URZ, URZ ;  /* 0x000000fffffff290 */ /* 0x000fe4000fffe0ff */
[----:B------:R3:W-:Y:S01]  /*5540*/  @!UP0 UTMALDG.3D [UR8], [UR4], desc[UR6] ;  /* 0x00000608040085b4 */ /* 0x0007e20008011000 */
[----:B------:R3:W-:Y:S01]  /*5550*/  @!P1 SYNCS.ARRIVE.TRANS64.RED.A0TR RZ, [UR21+0x68], R7 ;  /* 0x00006807ffff99a7 */ /* 0x0007e20008300415 */
[----:B------:R-:W-:Y:S01]  /*5560*/  SYNCS.ARRIVE.TRANS64.RED.A1T0 RZ, [UR37], RZ ;  /* 0x000000ffffff79a7 */ /* 0x000fe20008100425 */
[----:B------:R-:W-:Y:S05]  /*5570*/  BRA.U UP1, `(.L_x_95) ;  /* 0xfffffff101687547 */ /* 0x000fea000b83ffff */
[----:B------:R-:W-:-:S04]  /*5580*/  SHF.L.U32 R3, R15, 0x1f, RZ ;  /* 0x0000001f0f037819 */ /* 0x000fc800000006ff */
[----:B------:R-:W1:Y:S02]  /*5590*/  SYNCS.PHASECHK.TRANS64.TRYWAIT P0, [UR21+0x70], R3 ;  /* 0x00007003ff0075a7 */ /* 0x000e640008001115 */
[----:B-1----:R-:W-:Y:S05]  /*55a0*/  @!P0 BRA `(.L_x_96) ;  /* 0x0000007000b08947 */ /* 0x002fea0003800000 */
.L_x_184:
[----:B------:R-:W4:Y:S02]  /*55b0*/  SYNCS.PHASECHK.TRANS64.TRYWAIT P0, [UR21+0x78], R3 ;  /* 0x00007803ff0075a7 */ /* 0x000f240008001115 */
[----:B----4-:R-:W-:Y:S05]  /*55c0*/  @!P0 BRA `(.L_x_97) ;  /* 0x0000007000c08947 */ /* 0x010fea0003800000 */
.L_x_186:
[----:B------:R-:W4:Y:S02]  /*55d0*/  SYNCS.PHASECHK.TRANS64.TRYWAIT P0, [UR21+0x80], R3 ;  /* 0x00008003ff0075a7 */ /* 0x000f240008001115 */
[----:B----4-:R-:W-:Y:S05]  /*55e0*/  @!P0 BRA `(.L_x_98) ;  /* 0x0000007000d08947 */ /* 0x010fea0003800000 */
.L_x_188:
[----:B-1----:R-:W-:-:S07]  /*55f0*/  MOV R0, UR21 ;  /* 0x0000001500007c02 */ /* 0x002fce0008000f00 */
.L_x_99:
[----:B-1----:R-:W-:-:S04]  /*5600*/  SHF.L.U32 R3, R15, 0x1f, RZ ;  /* 0x0000001f0f037819 */ /* 0x002fc800000006ff */
[----:B------:R1:W4:Y:S03]  /*5610*/  SYNCS.PHASECHK.TRANS64.TRYWAIT P0, [R0+URZ+0x88], R3 ;  /* 0x00008803000075a7 */ /* 0x00032600080011ff */
[----:B----4-:R-:W-:Y:S05]  /*5620*/  @!P0 NANOSLEEP.SYNCS 0x989680 ;  /* 0x009896800000895d */ /* 0x010fea0003900000 */
[----:B------:R-:W4:Y:S02]  /*5630*/  @!P0 SYNCS.PHASECHK.TRANS64 P0, [R0+URZ+0x88], R3 ;  /* 0x00008803000085a7 */ /* 0x000f2400080010ff */
[----:B--234-:R-:W-:Y:S05]  /*5640*/  @P0 EXIT ;  /* 0x000000000000094d */ /* 0x01cfea0003800000 */
[----:B------:R-:W-:Y:S05]  /*5650*/  BRA `(.L_x_99) ;  /* 0xfffffffc00e87947 */ /* 0x000fea000383ffff */
.L_x_84:
[----:B------:R-:W-:-:S06]  /*5660*/  UISETP.GE.AND UP0, UPT, UR25, 0x4, UPT ;  /* 0x000000041900788c */ /* 0x000fcc000bf06270 */
[----:B------:R-:W-:-:S13]  /*5670*/  PLOP3.LUT P0, PT, PT, PT, UP0, 0x80, 0x8 ;  /* 0x000000000008781c */ /* 0x000fda0003f0f008 */
[----:B-1----:R-:W-:Y:S05]  /*5680*/  @!P0 EXIT ;  /* 0x000000000000894d */ /* 0x002fea0003800000 */
[----:B------:R-:W-:Y:S01]  /*5690*/  BAR.SYNC.DEFER_BLOCKING 0x6, 0xa0 ;  /* 0x0182800000007b1d */ /* 0x000fe20000010000 */
[C---:B------:R-:W-:Y:S01]  /*56a0*/  IMAD.SHL.U32 R4, R174.reuse, 0x40, RZ ;  /* 0x00000040ae047824 */ /* 0x040fe200078e00ff */
[C---:B------:R-:W-:Y:S01]  /*56b0*/  LOP3.LUT R178, R174.reuse, 0x60, RZ, 0xc0, !PT ;  /* 0x00000060aeb27812 */ /* 0x040fe200078ec0ff */
[C---:B------:R-:W-:Y:S01]  /*56c0*/  IMAD.SHL.U32 R137, R174.reuse, 0x8, RZ ;  /* 0x00000008ae897824 */ /* 0x040fe200078e00ff */
[C---:B------:R-:W-:Y:S01]  /*56d0*/  LOP3.LUT R176, R174.reuse, 0x2, RZ, 0xc0, !PT ;  /* 0x00000002aeb07812 */ /* 0x040fe200078ec0ff */
[----:B------:R-:W-:Y:S01]  /*56e0*/  IMAD.U32 R69, R174, 0x10000, RZ ;  /* 0x00010000ae457824 */ /* 0x000fe200078e00ff */
[----:B------:R-:W-:Y:S02]  /*56f0*/  UMOV UR44, 0x400 ;  /* 0x00000400002c7882 */ /* 0x000fe40000000000 */
[----:B------:R-:W1:Y:S01]  /*5700*/  LDC.64 R158, c[0x0][0x888] ;  /* 0x00022200ff9e7b82 */ /* 0x000e620000000a00 */
[----:B------:R-:W-:Y:S01]  /*5710*/  ULEA UR44, UR45, UR44, 0x18 ;  /* 0x0000002c2d2c7291 */ /* 0x000fe2000f8ec0ff */
[----:B------:R-:W-:Y:S01]  /*5720*/  LOP3.LUT R6, R4, 0x180, RZ, 0xc0, !PT ;  /* 0x0000018004067812 */ /* 0x000fe200078ec0ff */
[----:B------:R-:W-:Y:S01]  /*5730*/  HFMA2 R68, -RZ, RZ, 0, 0 ;  /* 0x00000000ff447431 */ /* 0x000fe200000001ff */
[----:B------:R-:W-:Y:S01]  /*5740*/  LOP3.LUT R69, R69, 0x600000, RZ, 0xc0, !PT ;  /* 0x0060000045457812 */ /* 0x000fe200078ec0ff */
[----:B------:R-:W-:Y:S01]  /*5750*/  UIADD3 UR4, UPT, UPT, UR44, 0x8200, URZ ;  /* 0x000082002c047890 */ /* 0x000fe2000fffe0ff */
[----:B------:R-:W-:Y:S01]  /*5760*/  LOP3.LUT R137, R6, 0x30, R137, 0xf8, !PT ;  /* 0x0000003006897812 */ /* 0x000fe200078ef889 */
[----:B------:R-:W-:Y:S01]  /*5770*/  IMAD.MOV.U32 R172, RZ, RZ, RZ ;  /* 0x000000ffffac7224 */ /* 0x000fe200078e00ff */
[----:B------:R-:W2:Y:S01]  /*5780*/  LDC.64 R160, c[0x0][0x890] ;  /* 0x00022400ffa07b82 */ /* 0x000ea20000000a00 */
[----:B------:R-:W-:Y:S01]  /*5790*/  LOP3.LUT R174, R174, 0x4, RZ, 0xc0, !PT ;  /* 0x00000004aeae7812 */ /* 0x000fe200078ec0ff */
[----:B------:R-:W-:Y:S01]  /*57a0*/  IMAD.MOV.U32 R166, RZ, RZ, RZ ;  /* 0x000000ffffa67224 */ /* 0x000fe200078e00ff */
[----:B------:R-:W-:-:S02]  /*57b0*/  LOP3.LUT R137, R137, 0x1e40, R4, 0xf8, !PT ;  /* 0x00001e4089897812 */ /* 0x000fc400078ef804 */
[----:B------:R-:W-:Y:S01]  /*57c0*/  CS2R R170, SRZ ;  /* 0x0000000000aa7805 */ /* 0x000fe2000001ff00 */
[----:B------:R-:W-:Y:S01]  /*57d0*/  IMAD.MOV.U32 R169, RZ, RZ, RZ ;  /* 0x000000ffffa97224 */ /* 0x000fe200078e00ff */
[----:B------:R-:W-:Y:S01]  /*57e0*/  IADD3 R173, PT, PT, -R174, 0x2, RZ ;  /* 0x00000002aead7810 */ /* 0x000fe20007ffe1ff */
[----:B------:R-:W-:Y:S01]  /*57f0*/  IMAD.MOV R168, RZ, RZ, -R176 ;  /* 0x000000ffffa87224 */ /* 0x000fe200078e0ab0 */
[----:B------:R-:W3:Y:S01]  /*5800*/  LDC.64 R156, c[0x0][0x8b0] ;  /* 0x00022c00ff9c7b82 */ /* 0x000ee20000000a00 */
[----:B------:R-:W4:Y:S01]  /*5810*/  LDS R0, [UR44+0x130] ;  /* 0x0001302cff007984 */ /* 0x000f220008000800 */
[----:B------:R-:W-:Y:S01]  /*5820*/  IADD3 R175, PT, PT, R137, UR44, RZ ;  /* 0x0000002c89af7c10 */ /* 0x000fe2000fffe0ff */
[----:B------:R-:W-:Y:S01]  /*5830*/  IMAD.MOV R167, RZ, RZ, -R174 ;  /* 0x000000ffffa77224 */ /* 0x000fe200078e0aae */
[----:B------:R-:W-:Y:S01]  /*5840*/  MOV R177, UR4 ;  /* 0x0000000400b17c02 */ /* 0x000fe20008000f00 */
[----:B------:R-:W1:Y:S02]  /*5850*/  LDCU UR58, c[0x0][0x370] ;  /* 0x00006e00ff3a77ac */ /* 0x000e640008000800 */
[----:B------:R-:W-:Y:S01]  /*5860*/  VIADD R175, R175, 0x200 ;  /* 0x00000200afaf7836 */ /* 0x000fe20000000000 */
[----:B------:R-:W1:Y:S01]  /*5870*/  LDC.64 R138, c[0x0][0x8a8] ;  /* 0x00022a00ff8a7b82 */ /* 0x000e620000000a00 */
[----:B------:R-:W1:Y:S01]  /*5880*/  LDCU.64 UR62, c[0x0][0x348] ;  /* 0x00006900ff3e77ac */ /* 0x000e620008000a00 */
[----:B------:R-:W1:Y:S01]  /*5890*/  LDCU UR43, c[0x0][0xb0c] ;  /* 0x00016180ff2b77ac */ /* 0x000e620008000800 */
[----:B------:R-:W1:Y:S01]  /*58a0*/  LDCU UR39, c[0x0][0xb30] ;  /* 0x00016600ff2777ac */ /* 0x000e620008000800 */
[----:B------:R-:W1:Y:S01]  /*58b0*/  LDCU.64 UR56, c[0x0][0x888] ;  /* 0x00011100ff3877ac */ /* 0x000e620008000a00 */
[----:B------:R-:W1:Y:S01]  /*58c0*/  LDCU.64 UR40, c[0x0][0xb28] ;  /* 0x00016500ff2877ac */ /* 0x000e620008000a00 */
[----:B------:R-:W1:Y:S01]  /*58d0*/  LDCU.128 UR52, c[0x0][0xb10] ;  /* 0x00016200ff3477ac */ /* 0x000e620008000c00 */
[----:B------:R-:W1:Y:S01]  /*58e0*/  LDCU UR47, c[0x0][0x374] ;  /* 0x00006e80ff2f77ac */ /* 0x000e620008000800 */
[----:B------:R-:W-:Y:S01]  /*58f0*/  UIADD3 UR60, UPT, UPT, UR44, 0x200, URZ ;  /* 0x000002002c3c7890 */ /* 0x000fe2000fffe0ff */
[----:B--2-4-:R-:W-:-:S11]  /*5900*/  IMAD.IADD R69, R0, 0x1, R69 ;  /* 0x0000000100457824 */ /* 0x014fd600078e0245 */
.L_x_144:
[C---:B------:R-:W-:Y:S02]  /*5910*/  LEA R3, R166.reuse, UR44, 0x3 ;  /* 0x0000002ca6037c11 */ /* 0x040fe4000f8e18ff */
[----:B------:R-:W-:Y:S02]  /*5920*/  SHF.L.U32 R0, R171, 0x1f, RZ ;  /* 0x0000001fab007819 */ /* 0x000fe400000006ff */
[----:B------:R-:W-:Y:S02]  /*5930*/  LEA R5, R166, UR44, 0x4 ;  /* 0x0000002ca6057c11 */ /* 0x000fe4000f8e20ff */
[----:B------:R-:W2:Y:S02]  /*5940*/  SYNCS.PHASECHK.TRANS64.TRYWAIT P0, [R3+URZ+0xa0], R0 ;  /* 0x0000a000030075a7 */ /* 0x000ea400080011ff */
[----:B-12---:R-:W-:Y:S05]  /*5950*/  @!P0 BRA `(.L_x_100) ;  /* 0x00000070000c8947 */ /* 0x006fea0003800000 */
.L_x_189:
[----:B------:R-:W4:Y:S01]  /*5960*/  LDS.128 R4, [R5+0x110] ;  /* 0x0001100005047984 */ /* 0x000f220000000c00 */
[----:B------:R-:W-:Y:S01]  /*5970*/  UISETP.GE.AND UP0, UPT, UR42, 0x1, UPT ;  /* 0x000000012a00788c */ /* 0x000fe2000bf06270 */
[----:B------:R-:W-:Y:S01]  /*5980*/  @!PT LDS RZ, [RZ] ;  /* 0x00000000fffff984 */ /* 0x000fe20000000800 */
[----:B------:R-:W-:Y:S01]  /*5990*/  @!PT LDS RZ, [RZ] ;  /* 0x00000000fffff984 */ /* 0x000fe20000000800 */
[----:B------:R-:W-:Y:S01]  /*59a0*/  @!PT LDS RZ, [RZ] ;  /* 0x00000000fffff984 */ /* 0x000fe20000000800 */
[----:B------:R-:W-:Y:S01]  /*59b0*/  @!PT LDS RZ, [RZ] ;  /* 0x00000000fffff984 */ /* 0x000fe20000000800 */
[----:B------:R1:W-:Y:S06]  /*59c0*/  MEMBAR.ALL.CTA ;  /* 0x0000000000007992 */ /* 0x0003ec0000008000 */
[----:B-1----:R-:W1:Y:S01]  /*59d0*/  FENCE.VIEW.ASYNC.S ;  /* 0x00000000000073c6 */ /* 0x002e620000000000 */
[----:B----4-:R-:W-:Y:S11]  /*59e0*/  LOP3.LUT P0, RZ, R6, 0x1, RZ, 0xc0, !PT ;  /* 0x0000000106ff7812 */ /* 0x010ff6000780c0ff */
[----:B------:R-:W-:Y:S02]  /*59f0*/  @!UPT UIADD3 URZ, UPT, UPT, URZ, URZ, URZ ;  /* 0x000000fffffff290 */ /* 0x000fe4000fffe0ff */
[----:B-1----:R-:W-:Y:S01]  /*5a00*/  VOTEU.ANY UP1, P0 ;  /* 0x0000000000ff7886 */ /* 0x002fe20000020100 */
[----:B------:R-:W-:Y:S01]  /*5a10*/  PLOP3.LUT P0, PT, PT, PT, UP1, 0x80, 0x8 ;  /* 0x000000000008781c */ /* 0x000fe20003f0f018 */
[----:B------:R-:W-:Y:S11]  /*5a20*/  UP2UR UR46, UPR, URZ, 0x2 ;  /* 0x00000002ff2e7883 */ /* 0x000ff60008000000 */
[----:B------:R-:W-:Y:S01]  /*5a30*/  @!UPT UIADD3 URZ, UPT, UPT, URZ, URZ, URZ ;  /* 0x000000fffffff290 */ /* 0x000fe2000fffe0ff */
[----:B--2---:R-:W-:Y:S02]  /*5a40*/  @P0 SHF.R.U32.HI R0, RZ, 0x10, R5 ;  /* 0x00000010ff000819 */ /* 0x004fe40000011605 */
        /* <DEDUP_REMOVED lines=12> */
[----:B------:R-:W2:Y:S01]  /*5b10*/  LDCU UR12, c[0x0][0xb20] ;  /* 0x00016400ff0c77ac */ /* 0x000ea20008000800 */
[----:B------:R-:W-:Y:S02]  /*5b20*/  UIMAD.WIDE.U32 UR4, UR47, UR55, URZ ;  /* 0x000000372f0472a5 */ /* 0x000fe4000f8e00ff */
[----:B------:R-:W-:Y:S02]  /*5b30*/  UIMAD.WIDE.U32 UR6, UR58, UR52, URZ ;  /* 0x000000343a0672a5 */ /* 0x000fe4000f8e00ff */
[----:B------:R-:W-:Y:S02]  /*5b40*/  UISETP.NE.AND UP0, UPT, UR54, 0x1, UPT ;  /* 0x000000013600788c */ /* 0x000fe4000bf05270 */
[----:B------:R-:W-:Y:S02]  /*5b50*/  UIMAD.WIDE.U32 UR8, UR37, UR55, URZ ;  /* 0x00000037250872a5 */ /* 0x000fe4000f8e00ff */
[----:B------:R-:W-:Y:S02]  /*5b60*/  UIMAD.WIDE.U32 UR10, UR38, UR52, URZ ;  /* 0x00000034260a72a5 */ /* 0x000fe4000f8e00ff */
[----:B------:R-:W-:Y:S02]  /*5b70*/  UISETP.NE.AND UP1, UPT, UR43, 0x1, UPT ;  /* 0x000000012b00788c */ /* 0x000fe4000bf25270 */
[----:B------:R-:W-:Y:S01]  /*5b80*/  UISETP.NE.AND UP2, UPT, UR42, 0x1, UPT ;  /* 0x000000012a00788c */ /* 0x000fe2000bf45270 */
[----:B------:R-:W-:Y:S02]  /*5b90*/  UMOV UR4, UR5 ;  /* 0x0000000500047c82 */ /* 0x000fe40008000000 */
[----:B--2---:R-:W-:Y:S03]  /*5ba0*/  USHF.R.U32.HI UR5, URZ, UR12, UR4 ;  /* 0x0000000cff057299 */ /* 0x004fe60008011604 */
[----:B------:R-:W-:Y:S02]  /*5bb0*/  UMOV UR4, UR7 ;  /* 0x0000000700047c82 */ /* 0x000fe40008000000 */
[----:B------:R-:W-:Y:S02]  /*5bc0*/  USHF.R.U32.HI UR7, URZ, UR53, UR4 ;  /* 0x00000035ff077299 */ /* 0x000fe40008011604 */
[----:B------:R-:W-:Y:S02]  /*5bd0*/  USEL UR4, UR47, UR5, !UP0 ;  /* 0x000000052f047287 */ /* 0x000fe4000c000000 */
[----:B------:R-:W-:Y:S01]  /*5be0*/  USEL UR7, UR58, UR7, !UP1 ;  /* 0x000000073a077287 */ /* 0x000fe2000c800000 */
[----:B------:R-:W-:Y:S01]  /*5bf0*/  UMOV UR5, UR9 ;  /* 0x0000000900057c82 */ /* 0x000fe20008000000 */
[----:B------:R-:W-:Y:S02]  /*5c00*/  UIMAD.WIDE.U32 UR8, UR4, UR40, URZ ;  /* 0x00000028040872a5 */ /* 0x000fe4000f8e00ff */
[----:B------:R-:W-:Y:S03]  /*5c10*/  USHF.R.U32.HI UR6, URZ, UR12, UR5 ;  /* 0x0000000cff067299 */ /* 0x000fe60008011605 */
[----:B------:R-:W-:Y:S01]  /*5c20*/  UMOV UR5, UR11 ;  /* 0x0000000b00057c82 */ /* 0x000fe20008000000 */
[----:B------:R-:W-:Y:S02]  /*5c30*/  UIMAD.WIDE.U32 UR10, UR7, UR40, URZ ;  /* 0x00000028070a72a5 */ /* 0x000fe4000f8e00ff */
[----:B------:R-:W-:Y:S02]  /*5c40*/  USHF.R.U32.HI UR12, URZ, UR53, UR5 ;  /* 0x00000035ff0c7299 */ /* 0x000fe40008011605 */
[----:B------:R-:W-:Y:S01]  /*5c50*/  USEL UR6, UR37, UR6, !UP0 ;  /* 0x0000000625067287 */ /* 0x000fe2000c000000 */
[----:B------:R-:W-:Y:S02]  /*5c60*/  UMOV UR5, UR9 ;  /* 0x0000000900057c82 */ /* 0x000fe40008000000 */
[----:B------:R-:W-:Y:S01]  /*5c70*/  UMOV UR10, UR11 ;  /* 0x0000000b000a7c82 */ /* 0x000fe20008000000 */
[----:B------:R-:W-:Y:S02]  /*5c80*/  @UP2 USHF.R.U32.HI UR4, URZ, UR41, UR5 ;  /* 0x00000029ff042299 */ /* 0x000fe40008011605 */
[----:B------:R-:W-:Y:S02]  /*5c90*/  @UP2 USHF.R.U32.HI UR7, URZ, UR41, UR10 ;  /* 0x00000029ff072299 */ /* 0x000fe4000801160a */
[----:B------:R-:W-:Y:S02]  /*5ca0*/  UIMAD UR4, UR42, UR4, URZ ;  /* 0x000000042a0472a4 */ /* 0x000fe4000f8e02ff */
        /* <DEDUP_REMOVED lines=8> */
[----:B------:R-:W-:Y:S02]  /*5d30*/  USEL UR11, UR6, UR4, !UP2 ;  /* 0x00000004060b7287 */ /* 0x000fe4000d000000 */
[----:B------:R-:W-:Y:S02]  /*5d40*/  UIADD3 UR8, UPT, UPT, -UR5, URZ, URZ ;  /* 0x000000ff05087290 */ /* 0x000fe4000fffe1ff */
[----:B------:R-:W-:Y:S01]  /*5d50*/  UIADD3 UR10, UPT, UPT, -UR11, URZ, URZ ;  /* 0x000000ff0b0a7290 */ /* 0x000fe2000fffe1ff */
[----:B------:R-:W-:Y:S01]  /*5d60*/  @!UP0 UMOV UR4, UR9 ;  /* 0x0000000900048c82 */ /* 0x000fe20008000000 */
[----:B------:R-:W-:Y:S02]  /*5d70*/  UIADD3 UR9, UPT, UPT, -UR6, URZ, URZ ;  /* 0x000000ff06097290 */ /* 0x000fe4000fffe1ff */
[----:B------:R-:W-:Y:S02]  /*5d80*/  @!UP0 USHF.R.U32.HI UR4, URZ, UR41, UR4 ;  /* 0x00000029ff048299 */ /* 0x000fe40008011604 */
[----:B------:R-:W-:Y:S02]  /*5d90*/  UIMAD UR10, UR42, UR10, UR6 ;  /* 0x0000000a2a0a72a4 */ /* 0x000fe4000f8e0206 */
[----:B------:R-:W-:Y:S04]  /*5da0*/  @!UP0 USEL UR4, UR5, UR4, !UP2 ;  /* 0x0000000405048287 */ /* 0x000fe8000d000000 */
[----:B------:R-:W-:Y:S02]  /*5db0*/  @!UP0 UIMAD UR10, UR7, UR10, UR4 ;  /* 0x0000000a070a82a4 */ /* 0x000fe4000f8e0204 */
[----:B------:R-:W-:Y:S02]  /*5dc0*/  @!UP0 UIADD3 UR11, UPT, UPT, UR11, -UR4, URZ ;  /* 0x800000040b0b8290 */ /* 0x000fe4000fffe0ff */
[----:B------:R-:W-:Y:S02]  /*5dd0*/  UIMAD UR7, UR43, UR8, UR38 ;  /* 0x000000082b0772a4 */ /* 0x000fe4000f8e0226 */
[----:B------:R-:W-:Y:S02]  /*5de0*/  @!UP0 UIMAD UR6, UR11, UR42, UR5 ;  /* 0x0000002a0b0682a4 */ /* 0x000fe4000f8e0205 */
[----:B------:R-:W-:Y:S01]  /*5df0*/  UIMAD UR4, UR54, UR9, UR37 ;  /* 0x00000009360472a4 */ /* 0x000fe2000f8e0225 */
[----:B------:R-:W-:Y:S02]  /*5e00*/  @!UP0 UMOV UR5, UR10 ;  /* 0x0000000a00058c82 */ /* 0x000fe40008000000 */
[----:B------:R-:W-:Y:S02]  /*5e10*/  UIMAD UR38, UR5, UR43, UR7 ;  /* 0x0000002b052672a4 */ /* 0x000fe4000f8e0207 */
[----:B------:R-:W-:Y:S11]  /*5e20*/  UIMAD UR37, UR6, UR54, UR4 ;  /* 0x00000036062572a4 */ /* 0x000ff6000f8e0204 */
[----:B------:R-:W-:Y:S01]  /*5e30*/  @!UPT UIADD3 URZ, UPT, UPT, URZ, URZ, URZ ;  /* 0x000000fffffff290 */ /* 0x000fe2000fffe0ff */
.L_x_101:
[----:B------:R-:W-:Y:S01]  /*5e40*/  UISETP.NE.AND UP0, UPT, UR39, 0x1, UPT ;  /* 0x000000012700788c */ /* 0x000fe2000bf05270 */
[----:B------:R-:W-:Y:S01]  /*5e50*/  IADD3 R166, PT, PT, R166, 0x1, RZ ;  /* 0x00000001a6a67810 */ /* 0x000fe20007ffe0ff */
[----:B------:R-:W-:Y:S02]  /*5e60*/  USHF.L.U32 UR50, UR16, 0x7, URZ ;  /* 0x0000000710327899 */ /* 0x000fe400080006ff */
[----:B------:R-:W-:Y:S07]  /*5e70*/  USHF.L.U32 UR49, UR20, 0x8, URZ ;  /* 0x0000000814317899 */ /* 0x000fee00080006ff */
[----:B------:R-:W2:Y:S01]  /*5e80*/  @!UP0 LDCU.128 UR12, c[0x0][0xb10] ;  /* 0x00016200ff0c87ac */ /* 0x000ea20008000c00 */
[----:B------:R-:W4:Y:S01]  /*5e90*/  @!UP0 LDCU UR5, c[0x0][0xb0c] ;  /* 0x00016180ff0587ac */ /* 0x000f220008000800 */
[----:B------:R-:W3:Y:S01]  /*5ea0*/  @!UP0 LDCU UR10, c[0x0][0xb20] ;  /* 0x00016400ff0a87ac */ /* 0x000ee20008000800 */
[----:B--2---:R-:W-:Y:S02]  /*5eb0*/  UIMAD.WIDE.U32 UR8, UR38, UR12, URZ ;  /* 0x0000000c260872a5 */ /* 0x004fe4000f8e00ff */
[----:B------:R-:W-:Y:S02]  /*5ec0*/  UIMAD.WIDE.U32 UR6, UR37, UR15, URZ ;  /* 0x0000000f250672a5 */ /* 0x000fe4000f8e00ff */
[----:B------:R-:W-:Y:S03]  /*5ed0*/  @!UP0 UISETP.NE.AND UP1, UPT, UR14, 0x1, UPT ;  /* 0x000000010e00888c */ /* 0x000fe6000bf25270 */
[----:B------:R-:W-:Y:S01]  /*5ee0*/  @!UP0 UMOV UR4, UR9 ;  /* 0x0000000900048c82 */ /* 0x000fe20008000000 */
[----:B----4-:R-:W-:Y:S02]  /*5ef0*/  @!UP0 UISETP.NE.AND UP2, UPT, UR5, 0x1, UPT ;  /* 0x000000010500888c */ /* 0x010fe4000bf45270 */
[----:B------:R-:W-:Y:S01]  /*5f00*/  @!UP0 USHF.R.U32.HI UR4, URZ, UR13, UR4 ;  /* 0x0000000dff048299 */ /* 0x000fe20008011604 */
[----:B------:R-:W-:Y:S02]  /*5f10*/  @!UP0 UMOV UR6, UR7 ;  /* 0x0000000700068c82 */ /* 0x000fe40008000000 */
[----:B---3--:R-:W-:Y:S02]  /*5f20*/  @!UP0 USHF.R.U32.HI UR6, URZ, UR10, UR6 ;  /* 0x0000000aff068299 */ /* 0x008fe40008011606 */
[----:B------:R-:W-:Y:S02]  /*5f30*/  @!UP0 USEL UR7, UR38, UR4, !UP2 ;  /* 0x0000000426078287 */ /* 0x000fe4000d000000 */
[----:B------:R-:W-:Y:S04]  /*5f40*/  @!UP0 USEL UR6, UR37, UR6, !UP1 ;  /* 0x0000000625068287 */ /* 0x000fe8000c800000 */
[----:B------:R-:W-:Y:S02]  /*5f50*/  @!UP0 UIADD3 UR4, UPT, UPT, -UR7, UR6, URZ ;  /* 0x0000000607048290 */ /* 0x000fe4000fffe1ff */
[----:B------:R-:W-:Y:S02]  /*5f60*/  @!UP0 UIADD3 UR6, UPT, UPT, UR7, -UR6, URZ ;  /* 0x8000000607068290 */ /* 0x000fe4000fffe0ff */
[----:B------:R-:W-:Y:S02]  /*5f70*/  @!UP0 UIMAD UR38, UR4, UR5, UR38 ;  /* 0x00000005042682a4 */ /* 0x000fe4000f8e0226 */
[----:B------:R-:W-:Y:S02]  /*5f80*/  @!UP0 UIMAD UR37, UR6, UR14, UR37 ;  /* 0x0000000e062582a4 */ /* 0x000fe4000f8e0225 */
[----:B------:R-:W-:Y:S09]  /*5f90*/  ULOP3.LUT UP0, URZ, UR60, 0x1b0, URZ, 0xc0, !UPT ;  /* 0x000001b03cff7892 */ /* 0x000ff2000f80c0ff */
[----:B------:R-:W-:Y:S05]  /*5fa0*/  BRA.U !UP0, `(.L_x_102) ;  /* 0x0000000108407547 */ /* 0x000fea000b800000 */
[----:B------:R-:W2:Y:S01]  /*5fb0*/  LDCU.64 UR8, c[0x4][0x88] ;  /* 0x01001100ff0877ac */ /* 0x000ea20008000a00 */
[----:B------:R-:W-:Y:S01]  /*5fc0*/  MOV R3, 0x0 ;  /* 0x0000000000037802 */ /* 0x000fe20000000f00 */
[----:B------:R-:W-:Y:S02]  /*5fd0*/  HFMA2 R12, -RZ, RZ, 0, 5.9604644775390625e-08 ;  /* 0x00000001ff0c7431 */ /* 0x000fe400000001ff */
[----:B------:R-:W-:Y:S02]  /*5fe0*/  IMAD.MOV.U32 R8, RZ, RZ, 0x70 ;  /* 0x00000070ff087424 */ /* 0x000fe400078e00ff */
[----:B------:R-:W-:Y:S01]  /*5ff0*/  IMAD.MOV.U32 R13, RZ, RZ, RZ ;  /* 0x000000ffff0d7224 */ /* 0x000fe200078e00ff */
[----:B------:R-:W3:Y:S01]  /*6000*/  LDCU.64 UR6, c[0x4][0x90] ;  /* 0x01001200ff0677ac */ /* 0x000ee20008000a00 */
[----:B------:R-:W4:Y:S01]  /*6010*/  LDC.64 R2, c[0x4][R3] ;  /* 0x0100000003027b82 */ /* 0x000f220000000a00 */
[----:B------:R-:W1:Y:S01]  /*6020*/  LDCU.64 UR4, c[0x4][0x8] ;  /* 0x01000100ff0477ac */ /* 0x000e620008000a00 */
[----:B--2---:R-:W-:Y:S01]  /*6030*/  MOV R5, UR9 ;  /* 0x0000000900057c02 */ /* 0x004fe20008000f00 */
[----:B------:R-:W-:Y:S01]  /*6040*/  IMAD.U32 R4, RZ, RZ, UR8 ;  /* 0x00000008ff047e24 */ /* 0x000fe2000f8e00ff */
[----:B---3--:R-:W-:Y:S01]  /*6050*/  MOV R7, UR7 ;  /* 0x0000000700077c02 */ /* 0x008fe20008000f00 */
[----:B------:R-:W-:Y:S01]  /*6060*/  IMAD.U32 R6, RZ, RZ, UR6 ;  /* 0x00000006ff067e24 */ /* 0x000fe2000f8e00ff */
[----:B-1----:R-:W-:Y:S01]  /*6070*/  MOV R11, UR5 ;  /* 0x00000005000b7c02 */ /* 0x002fe20008000f00 */
[----:B------:R-:W-:Y:S02]  /*6080*/  IMAD.U32 R10, RZ, RZ, UR4 ;  /* 0x00000004ff0a7e24 */ /* 0x000fe4000f8e00ff */
[----:B------:R-:W-:Y:S07]  /*6090*/  LEPC R20, `(.L_x_102) ;  /* 0x000000001014794e */ /* 0x000fee0000000000 */
[----:B----45:R-:W-:Y:S05]  /*60a0*/  CALL.ABS.NOINC R2 ;  /* 0x0000000002007343 */ /* 0x030fea0003c00000 */
.L_x_102:
[----:B------:R-:W-:Y:S01]  /*60b0*/  LOP3.LUT P0, RZ, R177, 0x1b0, RZ, 0xc0, !PT ;  /* 0x000001b0b1ff7812 */ /* 0x000fe2000780c0ff */
[----:B------:R-:W-:Y:S11]  /*60c0*/  BSSY.RECONVERGENT B6, `(.L_x_103) ;  /* 0x0000013000067945 */ /* 0x000ff60003800200 */
[----:B------:R-:W-:Y:S01]  /*60d0*/  @!UPT UIADD3 URZ, UPT, UPT, URZ, URZ, URZ ;  /* 0x000000fffffff290 */ /* 0x000fe2000fffe0ff */
[----:B------:R-:W-:Y:S05]  /*60e0*/  @!P0 BRA `(.L_x_104) ;  /* 0x0000000000408947 */ /* 0x000fea0003800000 */
        /* <DEDUP_REMOVED lines=16> */
.L_x_104:
[----:B------:R-:W-:Y:S05]  /*61f0*/  BSYNC.RECONVERGENT B6 ;  /* 0x0000000000067941 */ /* 0x000fea0003800200 */
.L_x_103:
[----:B------:R-:W-:Y:S02]  /*6200*/  ISETP.NE.U32.AND P0, PT, RZ, UR56, PT ;  /* 0x00000038ff007c0c */ /* 0x000fe4000bf05070 */
[C---:B------:R-:W-:Y:S02]  /*6210*/  ISETP.NE.U32.AND P4, PT, R160.reuse, RZ, PT ;  /* 0x000000ffa000720c */ /* 0x040fe40003f85070 */
[----:B------:R-:W-:Y:S02]  /*6220*/  ISETP.NE.U32.AND P1, PT, R160, RZ, PT ;  /* 0x000000ffa000720c */ /* 0x000fe40003f25070 */
[----:B------:R-:W-:Y:S02]  /*6230*/  ISETP.NE.AND.EX P0, PT, RZ, UR57, PT, P0 ;  /* 0x00000039ff007c0c */ /* 0x000fe4000bf05300 */
[C---:B------:R-:W-:Y:S02]  /*6240*/  ISETP.NE.AND.EX P4, PT, R161.reuse, RZ, PT, P4 ;  /* 0x000000ffa100720c */ /* 0x040fe40003f85340 */
[----:B------:R-:W-:Y:S02]  /*6250*/  ISETP.NE.AND.EX P1, PT, R161, RZ, P0, P1 ;  /* 0x000000ffa100720c */ /* 0x000fe40000725310 */
[----:B------:R-:W-:Y:S02]  /*6260*/  ISETP.NE.U32.AND P5, PT, R156, RZ, PT ;  /* 0x000000ff9c00720c */ /* 0x000fe40003fa5070 */
[----:B------:R-:W-:Y:S02]  /*6270*/  ISETP.NE.U32.AND P2, PT, RZ, UR56, PT ;  /* 0x00000038ff007c0c */ /* 0x000fe4000bf45070 */
[----:B------:R-:W-:Y:S02]  /*6280*/  PLOP3.LUT P0, PT, PT, PT, PT, 0x8, 0x80 ;  /* 0x000000000080781c */ /* 0x000fe40003f0e170 */
[----:B------:R-:W-:Y:S02]  /*6290*/  ISETP.NE.AND.EX P5, PT, R157, RZ, PT, P5 ;  /* 0x000000ff9d00720c */ /* 0x000fe40003fa5350 */
[----:B------:R-:W-:Y:S03]  /*62a0*/  ISETP.NE.AND.EX P2, PT, RZ, UR57, PT, P2 ;  /* 0x00000039ff007c0c */ /* 0x000fe6000bf45320 */
[----:B------:R-:W-:Y:S01]  /*62b0*/  @!P1 PLOP3.LUT P0, PT, P4, PT, PT, 0x80, 0x8 ;  /* 0x000000000008981c */ /* 0x000fe2000270f070 */
[----:B------:R-:W-:Y:S01]  /*62c0*/  @!UPT UIADD3 URZ, UPT, UPT, URZ, URZ, URZ ;  /* 0x000000fffffff290 */ /* 0x000fe2000fffe0ff */
[----:B------:R-:W-:Y:S11]  /*62d0*/  @!P4 BRA `(.L_x_105) ;  /* 0x000000000030c947 */ /* 0x000ff60003800000 */
[----:B------:R-:W-:Y:S01]  /*62e0*/  ISETP.NE.U32.AND P3, PT, R158, RZ, PT ;  /* 0x000000ff9e00720c */ /* 0x000fe20003f65070 */
[----:B------:R-:W2:Y:S01]  /*62f0*/  LDCU.64 UR4, c[0x0][0x358] ;  /* 0x00006b00ff0477ac */ /* 0x000ea20008000a00 */
[----:B------:R-:W-:Y:S02]  /*6300*/  IMAD.MOV.U32 R162, RZ, RZ, 0x1 ;  /* 0x00000001ffa27424 */ /* 0x000fe400078e00ff */
[----:B------:R-:W-:Y:S11]  /*6310*/  ISETP.NE.AND.EX P3, PT, R159, RZ, PT, P3 ;  /* 0x000000ff9f00720c */ /* 0x000ff60003f65330 */
[----:B------:R-:W-:Y:S02]  /*6320*/  @!UPT UIADD3 URZ, UPT, UPT, URZ, URZ, URZ ;  /* 0x000000fffffff290 */ /* 0x000fe4000fffe0ff */
[----:B------:R-:W3:Y:S01]  /*6330*/  @P3 LDC.64 R2, c[0x0][0x888] ;  /* 0x00022200ff023b82 */ /* 0x000ee20000000a00 */
[----:B-1----:R-:W-:Y:S04]  /*6340*/  @P3 IMAD R0, R160, UR36, RZ ;  /* 0x00000024a0003c24 */ /* 0x002fe8000f8e02ff */
[----:B---3--:R-:W-:Y:S04]  /*6350*/  @P3 IMAD.WIDE R2, R0, 0x4, R2 ;  /* 0x0000000400023825 */ /* 0x008fe800078e0202 */
[----:B------:R-:W-:Y:S01]  /*6360*/  HFMA2 R0, -RZ, RZ, 0, 5.9604644775390625e-08 ;  /* 0x00000001ff007431 */ /* 0x000fe200000001ff */
[----:B--2--5:R2:W5:Y:S04]  /*6370*/  @P3 LDG.E R73, desc[UR4][R2.64] ;  /* 0x0000000402493981 */ /* 0x024568000c1e1900 */
[----:B------:R-:W-:Y:S01]  /*6380*/  @!P3 PRMT R162, R0, 0x7610, R162 ;  /* 0x0000761000a2b816 */ /* 0x000fe200000000a2 */
[----:B--2---:R-:W3:Y:S06]  /*6390*/  @!P3 LDC R73, c[0x0][0x880] ;  /* 0x00022000ff49bb82 */ /* 0x004eec0000000800 */
.L_x_105:
[----:B------:R-:W-:Y:S05]  /*63a0*/  @!P5 BRA `(.L_x_106) ;  /* 0x000000000024d947 */ /* 0x000fea0003800000 */
[----:B------:R-:W-:Y:S01]  /*63b0*/  ISETP.NE.U32.AND P3, PT, R138, RZ, PT ;  /* 0x000000ff8a00720c */ /* 0x000fe20003f65070 */
[----:B------:R-:W2:Y:S03]  /*63c0*/  LDCU.64 UR4, c[0x0][0x358] ;  /* 0x00006b00ff0477ac */ /* 0x000ea60008000a00 */
[----:B------:R-:W-:Y:S11]  /*63d0*/  ISETP.NE.AND.EX P3, PT, R139, RZ, PT, P3 ;  /* 0x000000ff8b00720c */ /* 0x000ff60003f65330 */
[----:B------:R-:W-:Y:S02]  /*63e0*/  @!UPT UIADD3 URZ, UPT, UPT, URZ, URZ, URZ ;  /* 0x000000fffffff290 */ /* 0x000fe4000fffe0ff */
[----:B------:R-:W4:Y:S01]  /*63f0*/  @P3 LDC.64 R2, c[0x0][0x8a8] ;  /* 0x00022a00ff023b82 */ /* 0x000f220000000a00 */
[----:B-1----:R-:W-:Y:S04]  /*6400*/  @P3 IMAD R0, R156, UR36, RZ ;  /* 0x000000249c003c24 */ /* 0x002fe8000f8e02ff */
[----:B----4-:R-:W-:Y:S05]  /*6410*/  @P3 IMAD.WIDE R2, R0, 0x4, R2 ;  /* 0x0000000400023825 */ /* 0x010fea00078e0202 */
[----:B--2--5:R2:W5:Y:S02]  /*6420*/  @P3 LDG.E R70, desc[UR4][R2.64] ;  /* 0x0000000402463981 */ /* 0x024564000c1e1900 */
[----:B--2---:R-:W4:Y:S02]  /*6430*/  @!P3 LDC R70, c[0x0][0x8a0] ;  /* 0x00022800ff46bb82 */ /* 0x004f240000000800 */
.L_x_106:
[----:B---3-5:R-:W-:Y:S01]  /*6440*/  FSETP.NEU.AND P3, PT, R73, RZ, PT ;  /* 0x000000ff4900720b */ /* 0x028fe20003f6d000 */
[----:B------:R-:W-:Y:S01]  /*6450*/  BSSY B1, `(.L_x_107) ;  /* 0x0000046000017945 */ /* 0x000fe20003800000 */
[----:B------:R-:W-:Y:S01]  /*6460*/  SEL R5, RZ, 0xffffffff, P2 ;  /* 0xffffffffff057807 */ /* 0x000fe20001000000 */
[----:B------:R-:W-:Y:S01]  /*6470*/  IMAD.MOV.U32 R182, RZ, RZ, 0x1 ;  /* 0x00000001ffb67424 */ /* 0x000fe200078e00ff */
[----:B-1----:R-:W-:Y:S01]  /*6480*/  @!P1 SEL R0, RZ, 0xffffffff, P3 ;  /* 0xffffffffff009807 */ /* 0x002fe20001800000 */
[----:B------:R-:W-:Y:S01]  /*6490*/  IMAD R71, R68, 0x100, R69 ;  /* 0x0000010044477824 */ /* 0x000fe200078e0245 */
[----:B------:R-:W-:Y:S02]  /*64a0*/  LOP3.LUT P2, RZ, R162, 0xff, RZ, 0xc0, !PT ;  /* 0x000000ffa2ff7812 */ /* 0x000fe4000784c0ff */
[----:B------:R-:W-:Y:S02]  /*64b0*/  CS2R R154, SRZ ;  /* 0x00000000009a7805 */ /* 0x000fe4000001ff00 */
[----:B------:R-:W-:Y:S02]  /*64c0*/  LEA R3, R170, UR44, 0x3 ;  /* 0x0000002caa037c11 */ /* 0x000fe4000f8e18ff */
[----:B------:R-:W-:Y:S02]  /*64d0*/  CS2R R152, SRZ ;  /* 0x0000000000987805 */ /* 0x000fe4000001ff00 */
[C---:B------:R-:W-:Y:S02]  /*64e0*/  @P0 SEL R0, R5.reuse, R0, !P2 ;  /* 0x0000000005000207 */ /* 0x040fe40005000000 */
[----:B------:R-:W-:Y:S02]  /*64f0*/  CS2R R150, SRZ ;  /* 0x0000000000967805 */ /* 0x000fe4000001ff00 */
[----:B------:R-:W-:Y:S02]  /*6500*/  LEA R165, R68, UR44, 0x3 ;  /* 0x0000002c44a57c11 */ /* 0x000fe4000f8e18ff */
[----:B------:R-:W-:Y:S02]  /*6510*/  CS2R R148, SRZ ;  /* 0x0000000000947805 */ /* 0x000fe4000001ff00 */
[----:B------:R-:W-:Y:S02]  /*6520*/  @!P1 LOP3.LUT R0, R0, 0x1, RZ, 0xc0, !PT ;  /* 0x0000000100009812 */ /* 0x000fe400078ec0ff */
[----:B------:R-:W-:Y:S02]  /*6530*/  CS2R R146, SRZ ;  /* 0x0000000000927805 */ /* 0x000fe4000001ff00 */
[----:B------:R-:W-:Y:S02]  /*6540*/  SHF.L.U32 R2, R172, 0x1f, RZ ;  /* 0x0000001fac027819 */ /* 0x000fe400000006ff */
[----:B------:R-:W-:Y:S02]  /*6550*/  CS2R R144, SRZ ;  /* 0x0000000000907805 */ /* 0x000fe4000001ff00 */
[----:B------:R-:W-:Y:S02]  /*6560*/  ISETP.NE.U32.OR P6, PT, R0, 0x1, P1 ;  /* 0x000000010000780c */ /* 0x000fe40000fc5470 */
[----:B------:R-:W-:Y:S02]  /*6570*/  CS2R R142, SRZ ;  /* 0x00000000008e7805 */ /* 0x000fe4000001ff00 */
[----:B------:R-:W-:Y:S02]  /*6580*/  SEL R0, RZ, 0xffffffff, P3 ;  /* 0xffffffffff007807 */ /* 0x000fe40001800000 */
[----:B------:R-:W-:Y:S02]  /*6590*/  CS2R R140, SRZ ;  /* 0x00000000008c7805 */ /* 0x000fe4000001ff00 */
[----:B------:R-:W-:Y:S02]  /*65a0*/  P2R R189, PR, RZ, 0x40 ;  /* 0x00000040ffbd7803 */ /* 0x000fe40000000000 */
[----:B------:R-:W-:Y:S04]  /*65b0*/  @P4 SEL R0, R5, R0, !P2 ;  /* 0x0000000005004207 */ /* 0x000fe80005000000 */
[----:B------:R-:W-:Y:S02]  /*65c0*/  LOP3.LUT R0, R0, 0x1, RZ, 0xc0, !PT ;  /* 0x0000000100007812 */ /* 0x000fe400078ec0ff */
[----:B------:R-:W-:Y:S02]  /*65d0*/  @P6 SHF.L.U32 R4, R169, 0x1f, RZ ;  /* 0x0000001fa9046819 */ /* 0x000fe400000006ff */
[----:B------:R-:W-:Y:S02]  /*65e0*/  ISETP.NE.U32.AND P5, PT, R0, 0x1, PT ;  /* 0x000000010000780c */ /* 0x000fe40003fa5070 */
[----:B------:R-:W1:Y:S02]  /*65f0*/  @P6 SYNCS.PHASECHK.TRANS64.TRYWAIT P1, [R3+URZ+0x50], R4 ;  /* 0x00005004030065a7 */ /* 0x000e6400080211ff */
[----:B------:R-:W-:Y:S01]  /*6600*/  P2R R183, PR, RZ, 0x20 ;  /* 0x00000020ffb77803 */ /* 0x000fe20000000000 */
[----:B------:R2:W3:Y:S01]  /*6610*/  SYNCS.PHASECHK.TRANS64.TRYWAIT P0, [R165+URZ+0xc0], R2 ;  /* 0x0000c002a50075a7 */ /* 0x0004e200080011ff */
[----:B-1----:R-:W-:Y:S01]  /*6620*/  @P6 SEL R182, RZ, 0x1, !P1 ;  /* 0x00000001ffb66807 */ /* 0x002fe20004800000 */
[----:B--2---:R-:W-:Y:S06]  /*6630*/  @!P6 BRA `(.L_x_108) ;  /* 0x00000000009ce947 */ /* 0x004fec0003800000 */
[----:B------:R-:W-:Y:S01]  /*6640*/  @P5 IMAD R7, R170, 0x2000, R175 ;  /* 0x00002000aa075824 */ /* 0x000fe200078e02af */
[----:B------:R-:W-:Y:S01]  /*6650*/  ISETP.NE.AND P1, PT, R182, RZ, PT ;  /* 0x000000ffb600720c */ /* 0x000fe20003f25270 */
[----:B------:R-:W-:Y:S01]  /*6660*/  BSSY B0, `(.L_x_109) ;  /* 0x0000010000007945 */ /* 0x000fe20003800000 */
[----:B------:R-:W-:Y:S01]  /*6670*/  CS2R R142, SRZ ;  /* 0x00000000008e7805 */ /* 0x000fe2000001ff00 */
[--C-:B------:R-:W-:Y:S01]  /*6680*/  @P5 IMAD R6, R176, -0x10, R7.reuse ;  /* 0xfffffff0b0065824 */ /* 0x100fe200078e0207 */
[----:B------:R-:W-:Y:S01]  /*6690*/  CS2R R140, SRZ ;  /* 0x00000000008c7805 */ /* 0x000fe2000001ff00 */
[----:B------:R-:W-:Y:S01]  /*66a0*/  @P5 IMAD R5, R174, -0x10, R7 ;  /* 0xfffffff0ae055824 */ /* 0x000fe200078e0207 */
[----:B------:R-:W-:Y:S01]  /*66b0*/  CS2R R150, SRZ ;  /* 0x0000000000967805 */ /* 0x000fe2000001ff00 */
[----:B------:R-:W-:Y:S01]  /*66c0*/  @P5 IMAD R4, R173, 0x10, R6 ;  /* 0x00000010ad045824 */ /* 0x000fe200078e0206 */
[----:B------:R-:W-:Y:S02]  /*66d0*/  CS2R R148, SRZ ;  /* 0x0000000000947805 */ /* 0x000fe4000001ff00 */
[----:B------:R-:W-:Y:S02]  /*66e0*/  CS2R R146, SRZ ;  /* 0x0000000000927805 */ /* 0x000fe4000001ff00 */
[----:B------:R-:W-:Y:S02]  /*66f0*/  CS2R R144, SRZ ;  /* 0x0000000000907805 */ /* 0x000fe4000001ff00 */
[----:B------:R-:W-:Y:S02]  /*6700*/  CS2R R154, SRZ ;  /* 0x00000000009a7805 */ /* 0x000fe4000001ff00 */
[----:B------:R-:W-:Y:S01]  /*6710*/  CS2R R152, SRZ ;  /* 0x0000000000987805 */ /* 0x000fe2000001ff00 */
[----:B------:R-:W-:Y:S06]  /*6720*/  @P1 BRA `(.L_x_110) ;  /* 0x00000000000c1947 */ /* 0x000fec0003800000 */
[----:B------:R-:W-:Y:S04]  /*6730*/  SHF.L.U32 R0, R169, 0x1f, RZ ;  /* 0x0000001fa9007819 */ /* 0x000fe800000006ff */
[----:B------:R-:W1:Y:S02]  /*6740*/  SYNCS.PHASECHK.TRANS64.TRYWAIT P1, [R3+URZ+0x50], R0 ;  /* 0x00005000030075a7 */ /* 0x000e6400080211ff */
[----:B-1----:R-:W-:Y:S05]  /*6750*/  @!P1 BRA `(.L_x_111) ;  /* 0x0000006000a09947 */ /* 0x002fea0003800000 */
.L_x_110:
[----:B------:R-:W-:Y:S05]  /*6760*/  BSYNC B0 ;  /* 0x0000000000007941 */ /* 0x000fea0003800000 */
.L_x_109:
[----:B------:R-:W-:Y:S01]  /*6770*/  ISETP.NE.AND P1, PT, R183, RZ, PT ;  /* 0x000000ffb700720c */ /* 0x000fe20003f25270 */
[----:B-1----:R-:W-:Y:S02]  /*6780*/  VIADD R3, R3, 0x70 ;  /* 0x0000007003037836 */ /* 0x002fe40000000000 */
[----:B------:R-:W-:Y:S02]  /*6790*/  IMAD.U32 R0, RZ, RZ, UR45 ;  /* 0x0000002dff007e24 */ /* 0x000fe4000f8e00ff */
[----:B------:R-:W-:Y:S03]  /*67a0*/  VIADD R170, R170, 0x1 ;  /* 0x00000001aaaa7836 */ /* 0x000fe60000000000 */
[----:B------:R-:W-:Y:S05]  /*67b0*/  PRMT R0, R0, 0x654, R3 ;  /* 0x0000065400007816 */ /* 0x000fea0000000003 */
[----:B------:R1:W2:Y:S04]  /*67c0*/  @P1 LDS.128 R140, [R7] ;  /* 0x00000000078c1984 */ /* 0x0002a80000000c00 */
[----:B------:R1:W1:Y:S04]  /*67d0*/  @P1 LDS.128 R148, [R5+0x20] ;  /* 0x0000200005941984 */ /* 0x0002680000000c00 */
[----:B------:R1:W1:Y:S04]  /*67e0*/  @P1 LDS.128 R144, [R6+0x10] ;  /* 0x0000100006901984 */ /* 0x0002680000000c00 */
[----:B------:R1:W1:Y:S01]  /*67f0*/  @P1 LDS.128 R152, [R4+0x10] ;  /* 0x0000100004981984 */ /* 0x0002620000000c00 */
[C---:B------:R-:W-:Y:S01]  /*6800*/  ISETP.NE.AND P1, PT, R170.reuse, 0x4, PT ;  /* 0x00000004aa00780c */ /* 0x040fe20003f25270 */
[----:B------:R-:W-:Y:S01]  /*6810*/  @!PT LDS RZ, [RZ] ;  /* 0x00000000fffff984 */ /* 0x000fe20000000800 */
[----:B------:R-:W-:Y:S01]  /*6820*/  @!PT LDS RZ, [RZ] ;  /* 0x00000000fffff984 */ /* 0x000fe20000000800 */
[----:B------:R-:W-:Y:S01]  /*6830*/  @!PT LDS RZ, [RZ] ;  /* 0x00000000fffff984 */ /* 0x000fe20000000800 */
[----:B------:R-:W-:Y:S01]  /*6840*/  @!PT LDS RZ, [RZ] ;  /* 0x00000000fffff984 */ /* 0x000fe20000000800 */
[----:B------:R5:W-:Y:S06]  /*6850*/  MEMBAR.ALL.CTA ;  /* 0x0000000000007992 */ /* 0x000bec0000008000 */
[----:B-----5:R-:W5:Y:S01]  /*6860*/  FENCE.VIEW.ASYNC.S ;  /* 0x00000000000073c6 */ /* 0x020f620000000000 */
[----:B------:R-:W-:Y:S01]  /*6870*/  SEL R170, R170, RZ, P1 ;  /* 0x000000ffaaaa7207 */ /* 0x000fe20000800000 */
[----:B-----5:R5:W-:Y:S02]  /*6880*/  SYNCS.ARRIVE.TRANS64.RED.A1T0 RZ, [R0+URZ], RZ ;  /* 0x000000ff00ff79a7 */ /* 0x020be400081004ff */
[----:B-----5:R-:W-:Y:S04]  /*6890*/  SEL R0, RZ, 0x1, P1 ;  /* 0x00000001ff007807 */ /* 0x020fe80000800000 */
[----:B--2---:R-:W-:Y:S02]  /*68a0*/  LOP3.LUT R169, R169, R0, RZ, 0x3c, !PT ;  /* 0x00000000a9a97212 */ /* 0x004fe400078e3cff */
.L_x_108:
[----:B------:R-:W-:Y:S05]  /*68b0*/  BSYNC B1 ;  /* 0x0000000000017941 */ /* 0x000fea0003800000 */
.L_x_107:
[----:B------:R-:W-:Y:S04]  /*68c0*/  SHF.R.U32.HI R0, RZ, 0x15, R71 ;  /* 0x00000015ff007819 */ /* 0x000fe80000011647 */
[----:B------:R-:W-:Y:S01]  /*68d0*/  LOP3.LUT P1, RZ, R0, 0x3, R163, 0x48, !PT ;  /* 0x0000000300ff7812 */ /* 0x000fe200078248a3 */
[----:B------:R-:W-:Y:S01]  /*68e0*/  @!UPT UIADD3 URZ, UPT, UPT, URZ, URZ, URZ ;  /* 0x000000fffffff290 */ /* 0x000fe2000fffe0ff */
[----:B---3--:R-:W-:Y:S11]  /*68f0*/  @P0 BRA `(.L_x_112) ;  /* 0x0000000000080947 */ /* 0x008ff60003800000 */
[----:B------:R-:W2:Y:S02]  /*6900*/  SYNCS.PHASECHK.TRANS64.TRYWAIT P0, [R165+URZ+0xc0], R2 ;  /* 0x0000c002a50075a7 */ /* 0x000ea400080011ff */
[----:B--2---:R-:W-:Y:S05]  /*6910*/  @!P0 BRA `(.L_x_113) ;  /* 0x0000006000448947 */ /* 0x004fea0003800000 */
.L_x_112:
[----:B------:R-:W-:Y:S04]  /*6920*/  BSSY.RECONVERGENT B6, `(.L_x_114) ;  /* 0x0000012000067945 */ /* 0x000fe80003800200 */
[----:B------:R-:W-:Y:S05]  /*6930*/  @!P1 BRA `(.L_x_115) ;  /* 0x0000000000409947 */ /* 0x000fea0003800000 */
[----:B------:R-:W1:Y:S01]  /*6940*/  LDCU.64 UR8, c[0x4][0x78] ;  /* 0x01000f00ff0877ac */ /* 0x000e620008000a00 */
[----:B------:R-:W-:Y:S01]  /*6950*/  MOV R3, 0x0 ;  /* 0x0000000000037802 */ /* 0x000fe20000000f00 */
[----:B------:R-:W-:Y:S02]  /*6960*/  HFMA2 R12, -RZ, RZ, 0, 5.9604644775390625e-08 ;  /* 0x00000001ff0c7431 */ /* 0x000fe400000001ff */
[----:B------:R-:W-:Y:S02]  /*6970*/  IMAD.MOV.U32 R8, RZ, RZ, 0x192 ;  /* 0x00000192ff087424 */ /* 0x000fe400078e00ff */
[----:B------:R-:W-:Y:S01]  /*6980*/  IMAD.MOV.U32 R13, RZ, RZ, RZ ;  /* 0x000000ffff0d7224 */ /* 0x000fe200078e00ff */
[----:B------:R-:W3:Y:S01]  /*6990*/  LDCU.64 UR6, c[0x4][0x80] ;  /* 0x01001000ff0677ac */ /* 0x000ee20008000a00 */
[----:B--2---:R-:W2:Y:S01]  /*69a0*/  LDC.64 R2, c[0x4][R3] ;  /* 0x0100000003027b82 */ /* 0x004ea20000000a00 */
[----:B------:R-:W5:Y:S01]  /*69b0*/  LDCU.64 UR4, c[0x4][0x18] ;  /* 0x01000300ff0477ac */ /* 0x000f620008000a00 */
[----:B-1----:R-:W-:Y:S01]  /*69c0*/  MOV R5, UR9 ;  /* 0x0000000900057c02 */ /* 0x002fe20008000f00 */
[----:B------:R-:W-:Y:S01]  /*69d0*/  IMAD.U32 R4, RZ, RZ, UR8 ;  /* 0x00000008ff047e24 */ /* 0x000fe2000f8e00ff */
[----:B---3--:R-:W-:Y:S01]  /*69e0*/  MOV R7, UR7 ;  /* 0x0000000700077c02 */ /* 0x008fe20008000f00 */
[----:B------:R-:W-:Y:S01]  /*69f0*/  IMAD.U32 R6, RZ, RZ, UR6 ;  /* 0x00000006ff067e24 */ /* 0x000fe2000f8e00ff */
[----:B-----5:R-:W-:Y:S01]  /*6a00*/  MOV R11, UR5 ;  /* 0x00000005000b7c02 */ /* 0x020fe20008000f00 */
[----:B------:R-:W-:Y:S02]  /*6a10*/  IMAD.U32 R10, RZ, RZ, UR4 ;  /* 0x00000004ff0a7e24 */ /* 0x000fe4000f8e00ff */
[----:B------:R-:W-:Y:S07]  /*6a20*/  LEPC R20, `(.L_x_115) ;  /* 0x000000001014794e */ /* 0x000fee0000000000 */
[----:B--2-4-:R-:W-:Y:S05]  /*6a30*/  CALL.ABS.NOINC R2 ;  /* 0x0000000002007343 */ /* 0x014fea0003c00000 */
.L_x_115:
[----:B------:R-:W-:Y:S05]  /*6a40*/  BSYNC.RECONVERGENT B6 ;  /* 0x0000000000067941 */ /* 0x000fea0003800200 */
.L_x_114:
[-C--:B------:R-:W-:Y:S01]  /*6a50*/  F2FP.F16.E4M3.UNPACK_B R74, R140.reuse ;  /* 0x0000008cff4a723e */ /* 0x080fe200020006ff */
[----:B------:R-:W-:Y:S05]  /*6a60*/  WARPSYNC.ALL ;  /* 0x0000000000007948 */ /* 0x000fea0003800000 */
[----:B------:R-:W-:Y:S01]  /*6a70*/  R2UR UR4, R71 ;  /* 0x00000000470472ca */ /* 0x000fe200000e0000 */
[--C-:B------:R-:W-:Y:S01]  /*6a80*/  HADD2.F32 R72, -RZ, R74.reuse.H0_H0 ;  /* 0x2000004aff487230 */ /* 0x100fe20000004100 */
[----:B------:R-:W-:Y:S01]  /*6a90*/  F2FP.F16.E4M3.UNPACK_B R76, R140.H1 ;  /* 0x0000008cff4c723e */ /* 0x000fe200030006ff */
[----:B------:R-:W-:Y:S01]  /*6aa0*/  HADD2.F32 R75, -RZ, R74.H1_H1 ;  /* 0x3000004aff4b7230 */ /* 0x000fe20000004100 */
[-C--:B------:R-:W-:Y:S01]  /*6ab0*/  F2FP.F16.E4M3.UNPACK_B R78, R141.reuse ;  /* 0x0000008dff4e723e */ /* 0x080fe200020006ff */
[----:B------:R-:W-:Y:S01]  /*6ac0*/  BSSY.RECONVERGENT B0, `(.L_x_116) ;  /* 0x000011d000007945 */ /* 0x000fe20003800200 */
[----:B------:R-:W-:Y:S01]  /*6ad0*/  F2FP.F16.E4M3.UNPACK_B R80, R141.H1 ;  /* 0x0000008dff50723e */ /* 0x000fe200030006ff */
[----:B------:R-:W-:Y:S01]  /*6ae0*/  HADD2.F32 R74, -RZ, R76.H0_H0 ;  /* 0x2000004cff4a7230 */ /* 0x000fe20000004100 */
[-C--:B------:R-:W-:Y:S01]  /*6af0*/  F2FP.F16.E4M3.UNPACK_B R82, R142.reuse ;  /* 0x0000008eff52723e */ /* 0x080fe200020006ff */
[--C-:B------:R-:W-:Y:S01]  /*6b00*/  HADD2.F32 R77, -RZ, R78.reuse.H0_H0 ;  /* 0x2000004eff4d7230 */ /* 0x100fe20000004100 */
[----:B------:R-:W-:Y:S01]  /*6b10*/  F2FP.F16.E4M3.UNPACK_B R84, R142.H1 ;  /* 0x0000008eff54723e */ /* 0x000fe200030006ff */
[----:B------:R-:W-:Y:S01]  /*6b20*/  HADD2.F32 R78, -RZ, R78.H1_H1 ;  /* 0x3000004eff4e7230 */ /* 0x000fe20000004100 */
[-C--:B------:R-:W-:Y:S01]  /*6b30*/  F2FP.F16.E4M3.UNPACK_B R86, R143.reuse ;  /* 0x0000008fff56723e */ /* 0x080fe200020006ff */
[----:B-1----:R-:W4:Y:S01]  /*6b40*/  LDTM.x64 R4, tmem[UR4] ;  /* 0x00000004000479ee */ /* 0x002f220008340000 */
[----:B------:R-:W-:Y:S01]  /*6b50*/  F2FP.F16.E4M3.UNPACK_B R88, R143.H1 ;  /* 0x0000008fff58723e */ /* 0x000fe200030006ff */
[----:B------:R-:W-:Y:S01]  /*6b60*/  HADD2.F32 R76, -RZ, R76.H1_H1 ;  /* 0x3000004cff4c7230 */ /* 0x000fe20000004100 */
[-C--:B------:R-:W-:Y:S01]  /*6b70*/  F2FP.F16.E4M3.UNPACK_B R90, R144.reuse ;  /* 0x00000090ff5a723e */ /* 0x080fe200020006ff */
[----:B------:R-:W-:Y:S01]  /*6b80*/  HADD2.F32 R79, -RZ, R80.H0_H0 ;  /* 0x20000050ff4f7230 */ /* 0x000fe20000004100 */
[----:B------:R-:W-:Y:S01]  /*6b90*/  F2FP.F16.E4M3.UNPACK_B R92, R144.H1 ;  /* 0x00000090ff5c723e */ /* 0x000fe200030006ff */
[--C-:B------:R-:W-:Y:S01]  /*6ba0*/  HADD2.F32 R81, -RZ, R82.reuse.H0_H0 ;  /* 0x20000052ff517230 */ /* 0x100fe20000004100 */
[----:B------:R-:W-:Y:S01]  /*6bb0*/  SHF.L.U32 R188, R168, 0x4, RZ ;  /* 0x00000004a8bc7819 */ /* 0x000fe200000006ff */
[----:B------:R-:W-:Y:S01]  /*6bc0*/  HADD2.F32 R82, -RZ, R82.H1_H1 ;  /* 0x30000052ff527230 */ /* 0x000fe20000004100 */
[----:B------:R-:W-:Y:S01]  /*6bd0*/  SHF.L.U32 R192, R167, 0x4, RZ ;  /* 0x00000004a7c07819 */ /* 0x000fe200000006ff */
[--C-:B------:R-:W-:Y:S01]  /*6be0*/  HADD2.F32 R85, -RZ, R86.reuse.H0_H0 ;  /* 0x20000056ff557230 */ /* 0x100fe20000004100 */
[----:B------:R-:W-:Y:S01]  /*6bf0*/  SHF.L.U32 R190, R173, 0x4, RZ ;  /* 0x00000004adbe7819 */ /* 0x000fe200000006ff */
[----:B------:R-:W-:Y:S01]  /*6c00*/  HADD2.F32 R86, -RZ, R86.H1_H1 ;  /* 0x30000056ff567230 */ /* 0x000fe20000004100 */
[----:B------:R-:W-:Y:S01]  /*6c10*/  IADD3 R181, PT, PT, R175, R192, RZ ;  /* 0x000000c0afb57210 */ /* 0x000fe20007ffe0ff */
[--C-:B------:R-:W-:Y:S01]  /*6c20*/  HADD2.F32 R89, -RZ, R90.reuse.H0_H0 ;  /* 0x2000005aff597230 */ /* 0x100fe20000004100 */
[----:B------:R-:W-:Y:S01]  /*6c30*/  F2FP.F16.E4M3.UNPACK_B R94, R145 ;  /* 0x00000091ff5e723e */ /* 0x000fe200020006ff */
[----:B------:R-:W-:Y:S01]  /*6c40*/  HADD2.F32 R90, -RZ, R90.H1_H1 ;  /* 0x3000005aff5a7230 */ /* 0x000fe20000004100 */
[----:B------:R-:W-:Y:S01]  /*6c50*/  F2FP.F16.E4M3.UNPACK_B R98, R146 ;  /* 0x00000092ff62723e */ /* 0x000fe200020006ff */
[----:B------:R-:W-:Y:S01]  /*6c60*/  HADD2.F32 R80, -RZ, R80.H1_H1 ;  /* 0x30000050ff507230 */ /* 0x000fe20000004100 */
[----:B------:R-:W-:Y:S01]  /*6c70*/  F2FP.F16.E4M3.UNPACK_B R102, R147 ;  /* 0x00000093ff66723e */ /* 0x000fe200020006ff */
[--C-:B------:R-:W-:Y:S01]  /*6c80*/  HADD2.F32 R93, -RZ, R94.reuse.H0_H0 ;  /* 0x2000005eff5d7230 */ /* 0x100fe20000004100 */
[----:B------:R-:W-:Y:S01]  /*6c90*/  F2FP.F16.E4M3.UNPACK_B R106, R148 ;  /* 0x00000094ff6a723e */ /* 0x000fe200020006ff */
[----:B------:R-:W-:Y:S01]  /*6ca0*/  HADD2.F32 R94, -RZ, R94.H1_H1 ;  /* 0x3000005eff5e7230 */ /* 0x000fe20000004100 */
[----:B------:R-:W-:Y:S01]  /*6cb0*/  F2FP.F16.E4M3.UNPACK_B R110, R149 ;  /* 0x00000095ff6e723e */ /* 0x000fe200020006ff */
[C---:B----4-:R-:W-:Y:S01]  /*6cc0*/  FMUL R0, R70.reuse, R4 ;  /* 0x0000000446007220 */ /* 0x050fe20000400000 */
[C---:B--2---:R-:W-:Y:S01]  /*6cd0*/  FMUL R2, R70.reuse, R5 ;  /* 0x0000000546027220 */ /* 0x044fe20000400000 */
[C---:B------:R-:W-:Y:S01]  /*6ce0*/  FMUL R4, R70.reuse, R8 ;  /* 0x0000000846047220 */ /* 0x040fe20000400000 */
[C---:B------:R-:W-:Y:S01]  /*6cf0*/  FMUL R5, R70.reuse, R9 ;  /* 0x0000000946057220 */ /* 0x040fe20000400000 */
[C---:B------:R-:W-:Y:S01]  /*6d00*/  FFMA R0, R73.reuse, R72, R0 ;  /* 0x0000004849007223 */ /* 0x040fe20000000000 */
[C---:B------:R-:W-:Y:S01]  /*6d10*/  FFMA R2, R73.reuse, R75, R2 ;  /* 0x0000004b49027223 */ /* 0x040fe20000000002 */
[C---:B------:R-:W-:Y:S01]  /*6d20*/  FMUL R8, R70.reuse, R12 ;  /* 0x0000000c46087220 */ /* 0x040fe20000400000 */
[C---:B------:R-:W-:Y:S01]  /*6d30*/  FMUL R9, R70.reuse, R13 ;  /* 0x0000000d46097220 */ /* 0x040fe20000400000 */
[C---:B------:R-:W-:Y:S01]  /*6d40*/  FMUL R12, R70.reuse, R16 ;  /* 0x00000010460c7220 */ /* 0x040fe20000400000 */
[C---:B------:R-:W-:Y:S01]  /*6d50*/  FMUL R13, R70.reuse, R17 ;  /* 0x00000011460d7220 */ /* 0x040fe20000400000 */
[C---:B------:R-:W-:Y:S01]  /*6d60*/  FMUL R16, R70.reuse, R20 ;  /* 0x0000001446107220 */ /* 0x040fe20000400000 */
[C---:B------:R-:W-:Y:S01]  /*6d70*/  FMUL R17, R70.reuse, R21 ;  /* 0x0000001546117220 */ /* 0x040fe20000400000 */
[C---:B------:R-:W-:Y:S01]  /*6d80*/  FMUL R20, R70.reuse, R24 ;  /* 0x0000001846147220 */ /* 0x040fe20000400000 */
[C---:B------:R-:W-:Y:S01]  /*6d90*/  FMUL R21, R70.reuse, R25 ;  /* 0x0000001946157220 */ /* 0x040fe20000400000 */
[--C-:B------:R-:W-:Y:S02]  /*6da0*/  HADD2.F32 R97, -RZ, R98.reuse.H0_H0 ;  /* 0x20000062ff617230 */ /* 0x100fe40000004100 */
[C---:B------:R-:W-:Y:S01]  /*6db0*/  FMUL R24, R70.reuse, R28 ;  /* 0x0000001c46187220 */ /* 0x040fe20000400000 */
[----:B------:R-:W-:Y:S02]  /*6dc0*/  HADD2.F32 R98, -RZ, R98.H1_H1 ;  /* 0x30000062ff627230 */ /* 0x000fe40000004100 */
[C---:B------:R-:W-:Y:S01]  /*6dd0*/  FMUL R25, R70.reuse, R29 ;  /* 0x0000001d46197220 */ /* 0x040fe20000400000 */
[--C-:B------:R-:W-:Y:S02]  /*6de0*/  HADD2.F32 R101, -RZ, R102.reuse.H0_H0 ;  /* 0x20000066ff657230 */ /* 0x100fe40000004100 */
[C---:B------:R-:W-:Y:S01]  /*6df0*/  FMUL R28, R70.reuse, R32 ;  /* 0x00000020461c7220 */ /* 0x040fe20000400000 */
[----:B------:R-:W-:Y:S02]  /*6e00*/  HADD2.F32 R102, -RZ, R102.H1_H1 ;  /* 0x30000066ff667230 */ /* 0x000fe40000004100 */
[C---:B------:R-:W-:Y:S01]  /*6e10*/  FMUL R29, R70.reuse, R33 ;  /* 0x00000021461d7220 */ /* 0x040fe20000400000 */
[--C-:B------:R-:W-:Y:S02]  /*6e20*/  HADD2.F32 R105, -RZ, R106.reuse.H0_H0 ;  /* 0x2000006aff697230 */ /* 0x100fe40000004100 */
[C---:B------:R-:W-:Y:S01]  /*6e30*/  FMUL R32, R70.reuse, R36 ;  /* 0x0000002446207220 */ /* 0x040fe20000400000 */
[----:B------:R-:W-:Y:S01]  /*6e40*/  F2FP.F16.E4M3.UNPACK_B R96, R145.H1 ;  /* 0x00000091ff60723e */ /* 0x000fe200030006ff */
[----:B------:R-:W-:Y:S02]  /*6e50*/  HADD2.F32 R106, -RZ, R106.H1_H1 ;  /* 0x3000006aff6a7230 */ /* 0x000fe40000004100 */
[C---:B------:R-:W-:Y:S01]  /*6e60*/  FMUL R33, R70.reuse, R37 ;  /* 0x0000002546217220 */ /* 0x040fe20000400000 */
[--C-:B------:R-:W-:Y:S02]  /*6e70*/  HADD2.F32 R109, -RZ, R110.reuse.H0_H0 ;  /* 0x2000006eff6d7230 */ /* 0x100fe40000004100 */
[C---:B------:R-:W-:Y:S01]  /*6e80*/  FMUL R36, R70.reuse, R40 ;  /* 0x0000002846247220 */ /* 0x040fe20000400000 */
[----:B------:R-:W-:Y:S01]  /*6e90*/  F2FP.F16.E4M3.UNPACK_B R100, R146.H1 ;  /* 0x00000092ff64723e */ /* 0x000fe200030006ff */
[----:B------:R-:W-:Y:S02]  /*6ea0*/  HADD2.F32 R110, -RZ, R110.H1_H1 ;  /* 0x3000006eff6e7230 */ /* 0x000fe40000004100 */
[C---:B------:R-:W-:Y:S01]  /*6eb0*/  FMUL R37, R70.reuse, R41 ;  /* 0x0000002946257220 */ /* 0x040fe20000400000 */
[C---:B------:R-:W-:Y:S01]  /*6ec0*/  FMUL R40, R70.reuse, R44 ;  /* 0x0000002c46287220 */ /* 0x040fe20000400000 */
[----:B------:R-:W-:Y:S01]  /*6ed0*/  F2FP.F16.E4M3.UNPACK_B R104, R147.H1 ;  /* 0x00000093ff68723e */ /* 0x000fe200030006ff */
        /* <DEDUP_REMOVED lines=8> */
[----:B------:R-:W-:Y:S01]  /*6f60*/  F2FP.F16.E4M3.UNPACK_B R114, R150 ;  /* 0x00000096ff72723e */ /* 0x000fe200020006ff */
[C---:B------:R-:W-:Y:S01]  /*6f70*/  FMUL R53, R70.reuse, R57 ;  /* 0x0000003946357220 */ /* 0x040fe20000400000 */
[C---:B------:R-:W-:Y:S01]  /*6f80*/  FMUL R56, R70.reuse, R60 ;  /* 0x0000003c46387220 */ /* 0x040fe20000400000 */
[----:B------:R-:W-:Y:S01]  /*6f90*/  F2FP.F16.E4M3.UNPACK_B R116, R150.H1 ;  /* 0x00000096ff74723e */ /* 0x000fe200030006ff */
[C---:B------:R-:W-:Y:S01]  /*6fa0*/  FMUL R57, R70.reuse, R61 ;  /* 0x0000003d46397220 */ /* 0x040fe20000400000 */
[--C-:B------:R-:W-:Y:S02]  /*6fb0*/  HADD2.F32 R113, -RZ, R114.reuse.H0_H0 ;  /* 0x20000072ff717230 */ /* 0x100fe40000004100 */
[C---:B------:R-:W-:Y:S01]  /*6fc0*/  FMUL R60, R70.reuse, R64 ;  /* 0x00000040463c7220 */ /* 0x040fe20000400000 */
[----:B------:R-:W-:Y:S01]  /*6fd0*/  F2FP.F16.E4M3.UNPACK_B R118, R151 ;  /* 0x00000097ff76723e */ /* 0x000fe200020006ff */
[----:B------:R-:W-:Y:S02]  /*6fe0*/  HADD2.F32 R114, -RZ, R114.H1_H1 ;  /* 0x30000072ff727230 */ /* 0x000fe40000004100 */
[C---:B------:R-:W-:Y:S01]  /*6ff0*/  FMUL R61, R70.reuse, R65 ;  /* 0x00000041463d7220 */ /* 0x040fe20000400000 */
[C---:B------:R-:W-:Y:S01]  /*7000*/  FMUL R3, R70.reuse, R6 ;  /* 0x0000000646037220 */ /* 0x040fe20000400000 */
[----:B------:R-:W-:Y:S01]  /*7010*/  F2FP.F16.E4M3.UNPACK_B R120, R151.H1 ;  /* 0x00000097ff78723e */ /* 0x000fe200030006ff */
[--C-:B------:R-:W-:Y:S02]  /*7020*/  HADD2.F32 R117, -RZ, R118.reuse.H0_H0 ;  /* 0x20000076ff757230 */ /* 0x100fe40000004100 */
[C---:B------:R-:W-:Y:S01]  /*7030*/  FMUL R7, R70.reuse, R7 ;  /* 0x0000000746077220 */ /* 0x040fe20000400000 */
[C---:B------:R-:W-:Y:S01]  /*7040*/  FFMA R3, R73.reuse, R74, R3 ;  /* 0x0000004a49037223 */ /* 0x040fe20000000003 */
[----:B------:R-:W-:Y:S01]  /*7050*/  F2FP.F16.E4M3.UNPACK_B R122, R152 ;  /* 0x00000098ff7a723e */ /* 0x000fe200020006ff */
[----:B------:R-:W-:Y:S02]  /*7060*/  HADD2.F32 R118, -RZ, R118.H1_H1 ;  /* 0x30000076ff767230 */ /* 0x000fe40000004100 */
[C---:B------:R-:W-:Y:S01]  /*7070*/  FFMA R7, R73.reuse, R76, R7 ;  /* 0x0000004c49077223 */ /* 0x040fe20000000007 */
[C---:B------:R-:W-:Y:S01]  /*7080*/  FFMA R4, R73.reuse, R77, R4 ;  /* 0x0000004d49047223 */ /* 0x040fe20000000004 */
[----:B------:R-:W-:Y:S01]  /*7090*/  F2FP.F16.E4M3.UNPACK_B R124, R152.H1 ;  /* 0x00000098ff7c723e */ /* 0x000fe200030006ff */
[----:B------:R-:W-:Y:S01]  /*70a0*/  FFMA R5, R73, R78, R5 ;  /* 0x0000004e49057223 */ /* 0x000fe20000000005 */
[--C-:B------:R-:W-:Y:S01]  /*70b0*/  HADD2.F32 R121, -RZ, R122.reuse.H0_H0 ;  /* 0x2000007aff797230 */ /* 0x100fe20000004100 */
[----:B------:R-:W-:Y:S01]  /*70c0*/  F2FP.SATFINITE.E4M3.F32.PACK_AB_MERGE_C R179, R7, R3, RZ ;  /* 0x0000000307b3723e */ /* 0x000fe200048070ff */
[----:B------:R-:W-:Y:S02]  /*70d0*/  HADD2.F32 R122, -RZ, R122.H1_H1 ;  /* 0x3000007aff7a7230 */ /* 0x000fe40000004100 */
[C---:B------:R-:W-:Y:S01]  /*70e0*/  FMUL R6, R70.reuse, R10 ;  /* 0x0000000a46067220 */ /* 0x040fe20000400000 */
[----:B------:R-:W-:Y:S01]  /*70f0*/  FMUL R11, R70, R11 ;  /* 0x0000000b460b7220 */ /* 0x000fe20000400000 */
[--C-:B------:R-:W-:Y:S01]  /*7100*/  HADD2.F32 R83, -RZ, R84.reuse.H0_H0 ;  /* 0x20000054ff537230 */ /* 0x100fe20000004100 */
[----:B------:R-:W-:Y:S01]  /*7110*/  F2FP.SATFINITE.E4M3.F32.PACK_AB_MERGE_C R184, R2, R0, R179 ;  /* 0x0000000002b8723e */ /* 0x000fe200048070b3 */
[----:B------:R-:W-:Y:S01]  /*7120*/  FFMA R6, R73, R79, R6 ;  /* 0x0000004f49067223 */ /* 0x000fe20000000006 */
[----:B------:R-:W-:Y:S01]  /*7130*/  IADD3 R179, PT, PT, R175, R188, RZ ;  /* 0x000000bcafb37210 */ /* 0x000fe20007ffe0ff */
[C---:B------:R-:W-:Y:S01]  /*7140*/  FFMA R11, R73.reuse, R80, R11 ;  /* 0x00000050490b7223 */ /* 0x040fe2000000000b */
[C---:B------:R-:W-:Y:S01]  /*7150*/  FFMA R8, R73.reuse, R81, R8 ;  /* 0x0000005149087223 */ /* 0x040fe20000000008 */
[----:B------:R-:W-:Y:S01]  /*7160*/  FFMA R9, R73, R82, R9 ;  /* 0x0000005249097223 */ /* 0x000fe20000000009 */
[----:B------:R-:W-:Y:S01]  /*7170*/  IADD3 R180, PT, PT, R190, R179, RZ ;  /* 0x000000b3beb47210 */ /* 0x000fe20007ffe0ff */
[----:B------:R-:W-:Y:S01]  /*7180*/  HADD2.F32 R84, -RZ, R84.H1_H1 ;  /* 0x30000054ff547230 */ /* 0x000fe20000004100 */
[----:B------:R-:W-:Y:S01]  /*7190*/  F2FP.SATFINITE.E4M3.F32.PACK_AB_MERGE_C R185, R11, R6, RZ ;  /* 0x000000060bb9723e */ /* 0x000fe200048070ff */
[C---:B------:R-:W-:Y:S01]  /*71a0*/  FMUL R10, R70.reuse, R14 ;  /* 0x0000000e460a7220 */ /* 0x040fe20000400000 */
[C---:B------:R-:W-:Y:S01]  /*71b0*/  FMUL R15, R70.reuse, R15 ;  /* 0x0000000f460f7220 */ /* 0x040fe20000400000 */
[--C-:B------:R-:W-:Y:S01]  /*71c0*/  HADD2.F32 R87, -RZ, R88.reuse.H0_H0 ;  /* 0x20000058ff577230 */ /* 0x100fe20000004100 */
[----:B------:R-:W-:Y:S01]  /*71d0*/  F2FP.SATFINITE.E4M3.F32.PACK_AB_MERGE_C R185, R5, R4, R185 ;  /* 0x0000000405b9723e */ /* 0x000fe200048070b9 */
[C---:B------:R-:W-:Y:S01]  /*71e0*/  FFMA R10, R73.reuse, R83, R10 ;  /* 0x00000053490a7223 */ /* 0x040fe2000000000a */
[C---:B------:R-:W-:Y:S01]  /*71f0*/  FFMA R15, R73.reuse, R84, R15 ;  /* 0x00000054490f7223 */ /* 0x040fe2000000000f */
[C---:B------:R-:W-:Y:S01]  /*7200*/  FFMA R12, R73.reuse, R85, R12 ;  /* 0x00000055490c7223 */ /* 0x040fe2000000000c */
[----:B------:R-:W-:Y:S01]  /*7210*/  FFMA R13, R73, R86, R13 ;  /* 0x00000056490d7223 */ /* 0x000fe2000000000d */
[----:B------:R-:W-:Y:S02]  /*7220*/  HADD2.F32 R88, -RZ, R88.H1_H1 ;  /* 0x30000058ff587230 */ /* 0x000fe40000004100 */
[C---:B------:R-:W-:Y:S01]  /*7230*/  FMUL R14, R70.reuse, R18 ;  /* 0x00000012460e7220 */ /* 0x040fe20000400000 */
[----:B------:R-:W-:Y:S01]  /*7240*/  F2FP.F16.E4M3.UNPACK_B R126, R153 ;  /* 0x00000099ff7e723e */ /* 0x000fe200020006ff */
[C---:B------:R-:W-:Y:S01]  /*7250*/  FMUL R19, R70.reuse, R19 ;  /* 0x0000001346137220 */ /* 0x040fe20000400000 */
[----:B------:R-:W-:Y:S01]  /*7260*/  HADD2.F32 R91, -RZ, R92.H0_H0 ;  /* 0x2000005cff5b7230 */ /* 0x000fe20000004100 */
[----:B------:R-:W-:Y:S01]  /*7270*/  F2FP.SATFINITE.E4M3.F32.PACK_AB_MERGE_C R186, R15, R10, RZ ;  /* 0x0000000a0fba723e */ /* 0x000fe200048070ff */
[C---:B------:R-:W-:Y:S01]  /*7280*/  FFMA R14, R73.reuse, R87, R14 ;  /* 0x00000057490e7223 */ /* 0x040fe2000000000e */
[C---:B------:R-:W-:Y:S01]  /*7290*/  FFMA R19, R73.reuse, R88, R19 ;  /* 0x0000005849137223 */ /* 0x040fe20000000013 */
[C---:B------:R-:W-:Y:S01]  /*72a0*/  FFMA R16, R73.reuse, R89, R16 ;  /* 0x0000005949107223 */ /* 0x040fe20000000010 */
[----:B------:R-:W-:Y:S01]  /*72b0*/  F2FP.F16.E4M3.UNPACK_B R128, R153.H1 ;  /* 0x00000099ff80723e */ /* 0x000fe200030006ff */
[----:B------:R-:W-:Y:S01]  /*72c0*/  FFMA R17, R73, R90, R17 ;  /* 0x0000005a49117223 */ /* 0x000fe20000000011 */
[----:B------:R-:W-:Y:S01]  /*72d0*/  F2FP.SATFINITE.E4M3.F32.PACK_AB_MERGE_C R186, R9, R8, R186 ;  /* 0x0000000809ba723e */ /* 0x000fe200048070ba */
[--C-:B------:R-:W-:Y:S01]  /*72e0*/  HADD2.F32 R125, -RZ, R126.reuse.H0_H0 ;  /* 0x2000007eff7d7230 */ /* 0x100fe20000004100 */
[----:B------:R-:W-:Y:S01]  /*72f0*/  F2FP.SATFINITE.E4M3.F32.PACK_AB_MERGE_C R187, R19, R14, RZ ;  /* 0x0000000e13bb723e */ /* 0x000fe200048070ff */
[----:B------:R-:W-:Y:S02]  /*7300*/  HADD2.F32 R126, -RZ, R126.H1_H1 ;  /* 0x3000007eff7e7230 */ /* 0x000fe40000004100 */
[C---:B------:R-:W-:Y:S01]  /*7310*/  FMUL R18, R70.reuse, R22 ;  /* 0x0000001646127220 */ /* 0x040fe20000400000 */
[----:B------:R-:W-:Y:S01]  /*7320*/  HADD2.F32 R92, -RZ, R92.H1_H1 ;  /* 0x3000005cff5c7230 */ /* 0x000fe20000004100 */
[----:B------:R-:W-:Y:S01]  /*7330*/  F2FP.SATFINITE.E4M3.F32.PACK_AB_MERGE_C R187, R13, R12, R187 ;  /* 0x0000000c0dbb723e */ /* 0x000fe200048070bb */
[C---:B------:R-:W-:Y:S01]  /*7340*/  FMUL R23, R70.reuse, R23 ;  /* 0x0000001746177220 */ /* 0x040fe20000400000 */
[--C-:B------:R-:W-:Y:S02]  /*7350*/  HADD2.F32 R95, -RZ, R96.reuse.H0_H0 ;  /* 0x20000060ff5f7230 */ /* 0x100fe40000004100 */
[C---:B------:R-:W-:Y:S01]  /*7360*/  FFMA R18, R73.reuse, R91, R18 ;  /* 0x0000005b49127223 */ /* 0x040fe20000000012 */
[----:B------:R-:W-:Y:S01]  /*7370*/  HADD2.F32 R96, -RZ, R96.H1_H1 ;  /* 0x30000060ff607230 */ /* 0x000fe20000004100 */
[----:B------:R1:W-:Y:S01]  /*7380*/  STS.128 [R137+UR44+0x8200], R184 ;  /* 0x008200b889007988 */ /* 0x0003e20008000c2c */
[C---:B------:R-:W-:Y:S01]  /*7390*/  FFMA R23, R73.reuse, R92, R23 ;  /* 0x0000005c49177223 */ /* 0x040fe20000000017 */
[C---:B------:R-:W-:Y:S01]  /*73a0*/  FFMA R20, R73.reuse, R93, R20 ;  /* 0x0000005d49147223 */ /* 0x040fe20000000014 */
[----:B------:R-:W-:Y:S01]  /*73b0*/  FFMA R21, R73, R94, R21 ;  /* 0x0000005e49157223 */ /* 0x000fe20000000015 */
        /* <DEDUP_REMOVED lines=20> */
[----:B------:R-:W-:Y:S02]  /*7500*/  HADD2.F32 R104, -RZ, R104.H1_H1 ;  /* 0x30000068ff687230 */ /* 0x000fe40000004100 */
        /* <DEDUP_REMOVED lines=24> */
[----:B------:R1:W-:Y:S01]  /*7690*/  STS.128 [R179+0x8010], R196 ;  /* 0x008010c4b3007388 */ /* 0x0003e20000000c00 */
[C---:B------:R-:W-:Y:S01]  /*76a0*/  FFMA R39, R73.reuse, R108, R39 ;  /* 0x0000006c49277223 */ /* 0x040fe20000000027 */
[C---:B------:R-:W-:Y:S01]  /*76b0*/  FFMA R36, R73.reuse, R109, R36 ;  /* 0x0000006d49247223 */ /* 0x040fe20000000024 */
[----:B------:R-:W-:Y:S01]  /*76c0*/  FFMA R37, R73, R110, R37 ;  /* 0x0000006e49257223 */ /* 0x000fe20000000025 */
[----:B------:R-:W-:Y:S01]  /*76d0*/  FMUL R38, R70, R42 ;  /* 0x0000002a46267220 */ /* 0x000fe20000400000 */
[----:B------:R-:W-:Y:S01]  /*76e0*/  ISETP.NE.AND P0, PT, R178, RZ, PT ;  /* 0x000000ffb200720c */ /* 0x000fe20003f05270 */
[C---:B------:R-:W-:Y:S01]  /*76f0*/  FMUL R43, R70.reuse, R43 ;  /* 0x0000002b462b7220 */ /* 0x040fe20000400000 */
[--C-:B------:R-:W-:Y:S01]  /*7700*/  HADD2.F32 R115, -RZ, R116.reuse.H0_H0 ;  /* 0x20000074ff737230 */ /* 0x100fe20000004100 */
[----:B------:R-:W-:Y:S01]  /*7710*/  F2FP.SATFINITE.E4M3.F32.PACK_AB_MERGE_C R200, R39, R34, RZ ;  /* 0x0000002227c8723e */ /* 0x000fe200048070ff */
[C---:B------:R-:W-:Y:S01]  /*7720*/  FFMA R38, R73.reuse, R111, R38 ;  /* 0x0000006f49267223 */ /* 0x040fe20000000026 */
[C---:B------:R-:W-:Y:S01]  /*7730*/  FFMA R43, R73.reuse, R112, R43 ;  /* 0x00000070492b7223 */ /* 0x040fe2000000002b */
[----:B------:R-:W-:Y:S01]  /*7740*/  FFMA R40, R73, R113, R40 ;  /* 0x0000007149287223 */ /* 0x000fe20000000028 */
[----:B------:R-:W-:Y:S01]  /*7750*/  F2FP.SATFINITE.E4M3.F32.PACK_AB_MERGE_C R200, R33, R32, R200 ;  /* 0x0000002021c8723e */ /* 0x000fe200048070c8 */
[----:B------:R-:W-:Y:S01]  /*7760*/  FFMA R41, R73, R114, R41 ;  /* 0x0000007249297223 */ /* 0x000fe20000000029 */
        /* <DEDUP_REMOVED lines=8> */
[----:B------:R-:W-:Y:S01]  /*77f0*/  FFMA R44, R73, R117, R44 ;  /* 0x00000075492c7223 */ /* 0x000fe2000000002c */
[----:B------:R-:W-:Y:S01]  /*7800*/  ISETP.NE.AND P6, PT, R189, RZ, PT ;  /* 0x000000ffbd00720c */ /* 0x000fe20003fc5270 */
[----:B------:R-:W-:Y:S01]  /*7810*/  FFMA R45, R73, R118, R45 ;  /* 0x00000076492d7223 */ /* 0x000fe2000000002d */
[----:B------:R-:W-:Y:S01]  /*7820*/  HADD2.F32 R120, -RZ, R120.H1_H1 ;  /* 0x30000078ff787230 */ /* 0x000fe20000004100 */
[----:B------:R-:W-:Y:S01]  /*7830*/  F2FP.SATFINITE.E4M3.F32.PACK_AB_MERGE_C R202, R47, R42, RZ ;  /* 0x0000002a2fca723e */ /* 0x000fe200048070ff */
[C---:B------:R-:W-:Y:S01]  /*7840*/  FMUL R46, R70.reuse, R50 ;  /* 0x00000032462e7220 */ /* 0x040fe20000400000 */
[C---:B------:R-:W-:Y:S01]  /*7850*/  FMUL R51, R70.reuse, R51 ;  /* 0x0000003346337220 */ /* 0x040fe20000400000 */
[--C-:B------:R-:W-:Y:S02]  /*7860*/  HADD2.F32 R123, -RZ, R124.reuse.H0_H0 ;  /* 0x2000007cff7b7230 */ /* 0x100fe40000004100 */
[C---:B------:R-:W-:Y:S01]  /*7870*/  FMUL R50, R70.reuse, R54 ;  /* 0x0000003646327220 */ /* 0x040fe20000400000 */
[C---:B------:R-:W-:Y:S01]  /*7880*/  FFMA R46, R73.reuse, R119, R46 ;  /* 0x00000077492e7223 */ /* 0x040fe2000000002e */
[----:B------:R-:W-:Y:S02]  /*7890*/  HADD2.F32 R124, -RZ, R124.H1_H1 ;  /* 0x3000007cff7c7230 */ /* 0x000fe40000004100 */
[C---:B------:R-:W-:Y:S01]  /*78a0*/  FFMA R51, R73.reuse, R120, R51 ;  /* 0x0000007849337223 */ /* 0x040fe20000000033 */
[C---:B------:R-:W-:Y:S01]  /*78b0*/  FMUL R55, R70.reuse, R55 ;  /* 0x0000003746377220 */ /* 0x040fe20000400000 */
[C---:B------:R-:W-:Y:S01]  /*78c0*/  FFMA R48, R73.reuse, R121, R48 ;  /* 0x0000007949307223 */ /* 0x040fe20000000030 */
[C---:B------:R-:W-:Y:S01]  /*78d0*/  FFMA R49, R73.reuse, R122, R49 ;  /* 0x0000007a49317223 */ /* 0x040fe20000000031 */
[--C-:B------:R-:W-:Y:S02]  /*78e0*/  HADD2.F32 R127, -RZ, R128.reuse.H0_H0 ;  /* 0x20000080ff7f7230 */ /* 0x100fe40000004100 */
[C---:B------:R-:W-:Y:S01]  /*78f0*/  FFMA R50, R73.reuse, R123, R50 ;  /* 0x0000007b49327223 */ /* 0x040fe20000000032 */
[----:B------:R-:W-:Y:S02]  /*7900*/  HADD2.F32 R128, -RZ, R128.H1_H1 ;  /* 0x30000080ff807230 */ /* 0x000fe40000004100 */
[C---:B------:R-:W-:Y:S01]  /*7910*/  FMUL R54, R70.reuse, R58 ;  /* 0x0000003a46367220 */ /* 0x040fe20000400000 */
        /* <DEDUP_REMOVED lines=16> */
[----:B------:R-:W-:Y:S01]  /*7a20*/  FFMA R63, R73, R132, R63 ;  /* 0x00000084493f7223 */ /* 0x000fe2000000003f */
[----:B------:R-:W-:Y:S01]  /*7a30*/  FMUL R67, R70, R67 ;  /* 0x0000004346437220 */ /* 0x000fe20000400000 */
[----:B------:R-:W-:Y:S01]  /*7a40*/  F2FP.SATFINITE.E4M3.F32.PACK_AB_MERGE_C R203, R51, R46, RZ ;  /* 0x0000002e33cb723e */ /* 0x000fe200048070ff */
[C---:B------:R-:W-:Y:S01]  /*7a50*/  FFMA R60, R73.reuse, R133, R60 ;  /* 0x00000085493c7223 */ /* 0x040fe2000000003c */
[C---:B------:R-:W-:Y:S01]  /*7a60*/  FFMA R61, R73.reuse, R134, R61 ;  /* 0x00000086493d7223 */ /* 0x040fe2000000003d */
[C---:B------:R-:W-:Y:S01]  /*7a70*/  FFMA R62, R73.reuse, R135, R62 ;  /* 0x00000087493e7223 */ /* 0x040fe2000000003e */
[----:B------:R-:W-:Y:S01]  /*7a80*/  FFMA R67, R73, R136, R67 ;  /* 0x0000008849437223 */ /* 0x000fe20000000043 */
[----:B------:R-:W-:Y:S02]  /*7a90*/  F2FP.SATFINITE.E4M3.F32.PACK_AB_MERGE_C R202, R41, R40, R202 ;  /* 0x0000002829ca723e */ /* 0x000fe400048070ca */
[----:B------:R-:W-:Y:S02]  /*7aa0*/  F2FP.SATFINITE.E4M3.F32.PACK_AB_MERGE_C R203, R45, R44, R203 ;  /* 0x0000002c2dcb723e */ /* 0x000fe400048070cb */
[----:B------:R-:W-:Y:S02]  /*7ab0*/  F2FP.SATFINITE.E4M3.F32.PACK_AB_MERGE_C R204, R55, R50, RZ ;  /* 0x0000003237cc723e */ /* 0x000fe400048070ff */
[----:B------:R-:W-:Y:S01]  /*7ac0*/  F2FP.SATFINITE.E4M3.F32.PACK_AB_MERGE_C R205, R59, R54, RZ ;  /* 0x000000363bcd723e */ /* 0x000fe200048070ff */
[----:B------:R1:W-:Y:S01]  /*7ad0*/  STS.128 [R181+0x8020], R200 ;  /* 0x008020c8b5007388 */ /* 0x0003e20000000c00 */
[----:B------:R-:W-:Y:S02]  /*7ae0*/  F2FP.SATFINITE.E4M3.F32.PACK_AB_MERGE_C R206, R63, R58, RZ ;  /* 0x0000003a3fce723e */ /* 0x000fe400048070ff */
[----:B------:R-:W-:Y:S02]  /*7af0*/  F2FP.SATFINITE.E4M3.F32.PACK_AB_MERGE_C R207, R67, R62, RZ ;  /* 0x0000003e43cf723e */ /* 0x000fe400048070ff */
[----:B------:R-:W-:Y:S02]  /*7b00*/  F2FP.SATFINITE.E4M3.F32.PACK_AB_MERGE_C R204, R49, R48, R204 ;  /* 0x0000003031cc723e */ /* 0x000fe400048070cc */
[----:B------:R-:W-:Y:S02]  /*7b10*/  F2FP.SATFINITE.E4M3.F32.PACK_AB_MERGE_C R205, R53, R52, R205 ;  /* 0x0000003435cd723e */ /* 0x000fe400048070cd */
[----:B------:R-:W-:Y:S02]  /*7b20*/  F2FP.SATFINITE.E4M3.F32.PACK_AB_MERGE_C R206, R57, R56, R206 ;  /* 0x0000003839ce723e */ /* 0x000fe400048070ce */
[----:B------:R-:W-:Y:S02]  /*7b30*/  F2FP.SATFINITE.E4M3.F32.PACK_AB_MERGE_C R207, R61, R60, R207 ;  /* 0x0000003c3dcf723e */ /* 0x000fe400048070cf */
[----:B------:R-:W-:Y:S02]  /*7b40*/  LEA R191, R170, UR44, 0x3 ;  /* 0x0000002caabf7c11 */ /* 0x000fe4000f8e18ff */
[----:B------:R-:W-:Y:S01]  /*7b50*/  @P6 SHF.L.U32 R194, R169, 0x1f, RZ ;  /* 0x0000001fa9c26819 */ /* 0x000fe200000006ff */
[----:B------:R1:W-:Y:S01]  /*7b60*/  STS.128 [R180+0x8010], R204 ;  /* 0x008010ccb4007388 */ /* 0x0003e20000000c00 */
[----:B------:R-:W-:Y:S01]  /*7b70*/  @!PT LDS RZ, [RZ] ;  /* 0x00000000fffff984 */ /* 0x000fe20000000800 */
[----:B------:R-:W-:Y:S01]  /*7b80*/  @!PT LDS RZ, [RZ] ;  /* 0x00000000fffff984 */ /* 0x000fe20000000800 */
[----:B------:R-:W-:Y:S01]  /*7b90*/  @!PT LDS RZ, [RZ] ;  /* 0x00000000fffff984 */ /* 0x000fe20000000800 */
[----:B------:R-:W-:Y:S01]  /*7ba0*/  @!PT LDS RZ, [RZ] ;  /* 0x00000000fffff984 */ /* 0x000fe20000000800 */
[----:B------:R2:W-:Y:S07]  /*7bb0*/  MEMBAR.ALL.CTA ;  /* 0x0000000000007992 */ /* 0x0005ee0000008000 */
[----:B--2---:R-:W2:Y:S02]  /*7bc0*/  FENCE.VIEW.ASYNC.S ;  /* 0x00000000000073c6 */ /* 0x004ea40000000000 */
[----:B--2---:R-:W-:Y:S06]  /*7bd0*/  BAR.SYNC.DEFER_BLOCKING 0x1, 0x80 ;  /* 0x0042000000007b1d */ /* 0x004fec0000010000 */
[----:B------:R-:W-:Y:S05]  /*7be0*/  @P0 BRA `(.L_x_117) ;  /* 0x0000000000280947 */ /* 0x000fea0003800000 */
[----:B------:R-:W-:Y:S01]  /*7bf0*/  UIADD3 UR4, UPT, UPT, UR44, 0x8200, URZ ;  /* 0x000082002c047890 */ /* 0x000fe2000fffe0ff */
[----:B------:R-:W-:Y:S05]  /*7c00*/  UMOV UR51, UR36 ;  /* 0x0000002400337c82 */ /* 0x000fea0008000000 */
[----:B------:R-:W-:Y:S01]  /*7c10*/  MOV R177, UR4 ;  /* 0x0000000400b17c02 */ /* 0x000fe20008000f00 */
[----:B------:R-:W-:Y:S03]  /*7c20*/  UIADD3 UR4, UP0, UPT, UR62, 0x680, URZ ;  /* 0x000006803e047890 */ /* 0x000fe6000ff1e0ff */
[----:B------:R-:W-:Y:S01]  /*7c30*/  R2UR UR48, R177 ;  /* 0x00000000b13072ca */ /* 0x000fe200000e0000 */
[----:B------:R-:W-:Y:S11]  /*7c40*/  UIADD3.X UR5, UPT, UPT, URZ, UR63, URZ, UP0, !UPT ;  /* 0x0000003fff057290 */ /* 0x000ff600087fe4ff */
[----:B------:R-:W-:Y:S01]  /*7c50*/  @!UPT UIADD3 URZ, UPT, UPT, URZ, URZ, URZ ;  /* 0x000000fffffff290 */ /* 0x000fe2000fffe0ff */
[----:B------:R2:W-:Y:S01]  /*7c60*/  UTMASTG.3D [UR48], [UR4] ;  /* 0x00000030040073b5 */ /* 0x0005e20008010000 */
[----:B------:R0:W-:Y:S01]  /*7c70*/  UTMACMDFLUSH ;  /* 0x00000000000079b7 */ /* 0x0001e20000000000 */
[----:B--2---:R-:W-:Y:S04]  /*7c80*/  DEPBAR.LE SB0, 0x1 ;  /* 0x000080400000791a */ /* 0x004fe80000000000 */
.L_x_117:
[----:B------:R-:W-:Y:S05]  /*7c90*/  BSYNC.RECONVERGENT B0 ;  /* 0x0000000000007941 */ /* 0x000fea0003800200 */
.L_x_116:
[----:B------:R-:W-:Y:S06]  /*7ca0*/  BAR.SYNC.DEFER_BLOCKING 0x1, 0x80 ;  /* 0x0042000000007b1d */ /* 0x000fec0000010000 */
[----:B------:R-:W2:Y:S01]  /*7cb0*/  @P6 SYNCS.PHASECHK.TRANS64.TRYWAIT P0, [R191+URZ+0x50], R194 ;  /* 0x000050c2bf0065a7 */ /* 0x000ea200080011ff */
[----:B------:R-:W-:Y:S01]  /*7cc0*/  BSSY B1, `(.L_x_118) ;  /* 0x0000023000017945 */ /* 0x000fe20003800000 */
[----:B--2---:R-:W-:Y:S03]  /*7cd0*/  @P6 SEL R182, RZ, 0x1, !P0 ;  /* 0x00000001ffb66807 */ /* 0x004fe60004000000 */
[----:B------:R-:W-:Y:S05]  /*7ce0*/  @!P6 BRA `(.L_x_119) ;  /* 0x000000000080e947 */ /* 0x000fea0003800000 */
[----:B------:R-:W-:Y:S01]  /*7cf0*/  ISETP.NE.AND P1, PT, R183, RZ, PT ;  /* 0x000000ffb700720c */ /* 0x000fe20003f25270 */
[----:B------:R-:W-:Y:S01]  /*7d00*/  BSSY B0, `(.L_x_120) ;  /* 0x000000a000007945 */ /* 0x000fe20003800000 */
[----:B------:R-:W-:Y:S11]  /*7d10*/  ISETP.NE.AND P0, PT, R182, RZ, PT ;  /* 0x000000ffb600720c */ /* 0x000ff60003f05270 */
[----:B------:R-:W-:Y:S04]  /*7d20*/  @P1 IMAD R3, R170, 0x2000, R175 ;  /* 0x00002000aa031824 */ /* 0x000fe800078e02af */
[C---:B------:R-:W-:Y:S01]  /*7d30*/  @P1 IMAD.IADD R5, R3.reuse, 0x1, R188 ;  /* 0x0000000103051824 */ /* 0x040fe200078e02bc */
[----:B------:R-:W-:Y:S03]  /*7d40*/  @P1 IADD3 R4, PT, PT, R3, R192, RZ ;  /* 0x000000c003041210 */ /* 0x000fe60007ffe0ff */
[----:B------:R-:W-:Y:S01]  /*7d50*/  @P1 IMAD.IADD R2, R190, 0x1, R5 ;  /* 0x00000001be021824 */ /* 0x000fe200078e0205 */
[----:B------:R-:W-:Y:S06]  /*7d60*/  @P0 BRA `(.L_x_121) ;  /* 0x00000000000c0947 */ /* 0x000fec0003800000 */
[----:B------:R-:W-:Y:S04]  /*7d70*/  SHF.L.U32 R0, R169, 0x1f, RZ ;  /* 0x0000001fa9007819 */ /* 0x000fe800000006ff */
[----:B------:R-:W2:Y:S02]  /*7d80*/  SYNCS.PHASECHK.TRANS64.TRYWAIT P0, [R191+URZ+0x50], R0 ;  /* 0x00005000bf0075a7 */ /* 0x000ea400080011ff */
[----:B--2---:R-:W-:Y:S05]  /*7d90*/  @!P0 BRA `(.L_x_122) ;  /* 0x0000004c00388947 */ /* 0x004fea0003800000 */
.L_x_121:
[----:B------:R-:W-:Y:S05]  /*7da0*/  BSYNC B0 ;  /* 0x0000000000007941 */ /* 0x000fea0003800000 */
.L_x_120:
[----:B------:R-:W-:Y:S01]  /*7db0*/  ISETP.NE.AND P0, PT, R183, RZ, PT ;  /* 0x000000ffb700720c */ /* 0x000fe20003f05270 */
[----:B--2---:R-:W-:Y:S02]  /*7dc0*/  VIADD R191, R191, 0x70 ;  /* 0x00000070bfbf7836 */ /* 0x004fe40000000000 */
[----:B------:R-:W-:Y:S02]  /*7dd0*/  IMAD.U32 R0, RZ, RZ, UR45 ;  /* 0x0000002dff007e24 */ /* 0x000fe4000f8e00ff */
[----:B------:R-:W-:Y:S03]  /*7de0*/  VIADD R170, R170, 0x1 ;  /* 0x00000001aaaa7836 */ /* 0x000fe60000000000 */
[----:B------:R-:W-:Y:S05]  /*7df0*/  PRMT R0, R0, 0x654, R191 ;  /* 0x0000065400007816 */ /* 0x000fea00000000bf */
[----:B------:R2:W3:Y:S04]  /*7e00*/  @P0 LDS.128 R140, [R3] ;  /* 0x00000000038c0984 */ /* 0x0004e80000000c00 */
[----:B------:R2:W4:Y:S04]  /*7e10*/  @P0 LDS.128 R148, [R4+0x20] ;  /* 0x0000200004940984 */ /* 0x0005280000000c00 */
        /* <DEDUP_REMOVED lines=12> */
[----:B--234-:R-:W-:Y:S02]  /*7ee0*/  LOP3.LUT R169, R169, R0, RZ, 0x3c, !PT ;  /* 0x00000000a9a97212 */ /* 0x01cfe400078e3cff */
.L_x_119:
[----:B------:R-:W-:Y:S05]  /*7ef0*/  BSYNC B1 ;  /* 0x0000000000017941 */ /* 0x000fea0003800000 */
.L_x_118:
[----:B------:R-:W-:Y:S01]  /*7f00*/  VIADD R0, R71, 0x40 ;  /* 0x0000004047007836 */ /* 0x000fe20000000000 */
[----:B------:R-:W-:Y:S04]  /*7f10*/  BSSY.RECONVERGENT B6, `(.L_x_123) ;  /* 0x0000015000067945 */ /* 0x000fe80003800200 */
[----:B------:R-:W-:Y:S04]  /*7f20*/  SHF.R.U32.HI R0, RZ, 0x15, R0 ;  /* 0x00000015ff007819 */ /* 0x000fe80000011600 */
[----:B------:R-:W-:Y:S11]  /*7f30*/  LOP3.LUT P0, RZ, R0, 0x3, R163, 0x48, !PT ;  /* 0x0000000300ff7812 */ /* 0x000ff600078048a3 */
[----:B------:R-:W-:Y:S02]  /*7f40*/  @!UPT UIADD3 URZ, UPT, UPT, URZ, URZ, URZ ;  /* 0x000000fffffff290 */ /* 0x000fe4000fffe0ff */
        /* <DEDUP_REMOVED lines=8> */
[----:B------:R-:W5:Y:S01]  /*7fd0*/  LDCU.64 UR4, c[0x4][0x18] ;  /* 0x01000300ff0477ac */ /* 0x000f620008000a00 */
[----:B--2---:R-:W-:Y:S01]  /*7fe0*/  MOV R5, UR9 ;  /* 0x0000000900057c02 */ /* 0x004fe20008000f00 */
[----:B------:R-:W-:Y:S01]  /*7ff0*/  IMAD.U32 R4, RZ, RZ, UR8 ;  /* 0x00000008ff047e24 */ /* 0x000fe2000f8e00ff */
[----:B---3--:R-:W-:Y:S01]  /*8000*/  MOV R7, UR7 ;  /* 0x0000000700077c02 */ /* 0x008fe20008000f00 */
[----:B------:R-:W-:Y:S01]  /*8010*/  IMAD.U32 R6, RZ, RZ, UR6 ;  /* 0x00000006ff067e24 */ /* 0x000fe2000f8e00ff */
[----:B-----5:R-:W-:Y:S01]  /*8020*/  MOV R11, UR5 ;  /* 0x00000005000b7c02 */ /* 0x020fe20008000f00 */
[----:B------:R-:W-:Y:S02]  /*8030*/  IMAD.U32 R10, RZ, RZ, UR4 ;  /* 0x00000004ff0a7e24 */ /* 0x000fe4000f8e00ff */
[----:B------:R-:W-:Y:S07]  /*8040*/  LEPC R20, `(.L_x_124) ;  /* 0x000000001014794e */ /* 0x000fee0000000000 */
[----:B-1--4-:R-:W-:Y:S05]  /*8050*/  CALL.ABS.NOINC R2 ;  /* 0x0000000002007343 */ /* 0x012fea0003c00000 */
.L_x_124:
[----:B------:R-:W-:Y:S05]  /*8060*/  BSYNC.RECONVERGENT B6 ;  /* 0x0000000000067941 */ /* 0x000fea0003800200 */
.L_x_123:
[----:B------:R-:W-:Y:S01]  /*8070*/  F2FP.F16.E4M3.UNPACK_B R4, R141 ;  /* 0x0000008dff04723e */ /* 0x000fe200020006ff */
[----:B------:R-:W-:Y:S05]  /*8080*/  WARPSYNC.ALL ;  /* 0x0000000000007948 */ /* 0x000fea0003800000 */
[----:B------:R-:W-:Y:S01]  /*8090*/  R2UR UR4, R71 ;  /* 0x00000000470472ca */ /* 0x000fe200000e0000 */
[--C-:B------:R-:W-:Y:S01]  /*80a0*/  HADD2.F32 R78, -RZ, R4.reuse.H0_H0 ;  /* 0x20000004ff4e7230 */ /* 0x100fe20000004100 */
[-C--:B------:R-:W-:Y:S01]  /*80b0*/  F2FP.F16.E4M3.UNPACK_B R0, R140.reuse ;  /* 0x0000008cff00723e */ /* 0x080fe200020006ff */
[----:B------:R-:W-:Y:S01]  /*80c0*/  HADD2.F32 R75, -RZ, R4.H1_H1 ;  /* 0x30000004ff4b7230 */ /* 0x000fe20000004100 */
[----:B------:R-:W-:Y:S01]  /*80d0*/  F2FP.F16.E4M3.UNPACK_B R4, R143 ;  /* 0x0000008fff04723e */ /* 0x000fe200020006ff */
[----:B------:R-:W-:Y:S01]  /*80e0*/  BSSY.RECONVERGENT B0, `(.L_x_125) ;  /* 0x0000116000007945 */ /* 0x000fe20003800200 */
[----:B------:R-:W-:Y:S01]  /*80f0*/  F2FP.F16.E4M3.UNPACK_B R3, R140.H1 ;  /* 0x0000008cff03723e */ /* 0x000fe200030006ff */
[--C-:B------:R-:W-:Y:S01]  /*8100*/  HADD2.F32 R2, -RZ, R0.reuse.H0_H0 ;  /* 0x20000000ff027230 */ /* 0x100fe20000004100 */
[----:B-1----:R-:W-:Y:S01]  /*8110*/  F2FP.F16.E4M3.UNPACK_B R127, R154 ;  /* 0x0000009aff7f723e */ /* 0x002fe200020006ff */
[----:B------:R-:W-:Y:S01]  /*8120*/  HADD2.F32 R72, -RZ, R0.H1_H1 ;  /* 0x30000000ff487230 */ /* 0x000fe20000004100 */
[----:B------:R-:W-:Y:S01]  /*8130*/  F2FP.F16.E4M3.UNPACK_B R0, R141.H1 ;  /* 0x0000008dff00723e */ /* 0x000fe200030006ff */
[--C-:B------:R-:W-:Y:S01]  /*8140*/  HADD2.F32 R74, -RZ, R3.reuse.H0_H0 ;  /* 0x20000003ff4a7230 */ /* 0x100fe20000004100 */
[----:B------:R-:W-:Y:S01]  /*8150*/  F2FP.F16.E4M3.UNPACK_B R117, R151.H1 ;  /* 0x00000097ff75723e */ /* 0x000fe200030006ff */
[----:B------:R-:W-:Y:S01]  /*8160*/  HADD2.F32 R76, -RZ, R3.H1_H1 ;  /* 0x30000003ff4c7230 */ /* 0x000fe20000004100 */
[-C--:B------:R-:W-:Y:S01]  /*8170*/  F2FP.F16.E4M3.UNPACK_B R3, R142.reuse ;  /* 0x0000008eff03723e */ /* 0x080fe200020006ff */
[--C-:B------:R-:W-:Y:S01]  /*8180*/  HADD2.F32 R80, -RZ, R0.reuse.H0_H0 ;  /* 0x20000000ff507230 */ /* 0x100fe20000004100 */
[----:B------:R-:W-:Y:S01]  /*8190*/  ISETP.NE.AND P0, PT, R178, RZ, PT ;  /* 0x000000ffb200720c */ /* 0x000fe20003f05270 */
[----:B------:R-:W-:Y:S01]  /*81a0*/  HADD2.F32 R77, -RZ, R0.H1_H1 ;  /* 0x30000000ff4d7230 */ /* 0x000fe20000004100 */
[----:B------:R-:W-:Y:S01]  /*81b0*/  F2FP.F16.E4M3.UNPACK_B R0, R142.H1 ;  /* 0x0000008eff00723e */ /* 0x000fe200030006ff */
[--C-:B------:R-:W-:Y:S01]  /*81c0*/  HADD2.F32 R82, -RZ, R3.reuse.H0_H0 ;  /* 0x20000003ff527230 */ /* 0x100fe20000004100 */
[----:B------:R-:W-:Y:S01]  /*81d0*/  ISETP.NE.AND P6, PT, R189, RZ, PT ;  /* 0x000000ffbd00720c */ /* 0x000fe20003fc5270 */
[----:B------:R-:W-:Y:S01]  /*81e0*/  HADD2.F32 R79, -RZ, R3.H1_H1 ;  /* 0x30000003ff4f7230 */ /* 0x000fe20000004100 */
[----:B------:R-:W-:Y:S01]  /*81f0*/  F2FP.F16.E4M3.UNPACK_B R3, R143.H1 ;  /* 0x0000008fff03723e */ /* 0x000fe200030006ff */
[--C-:B------:R-:W-:Y:S02]  /*8200*/  HADD2.F32 R84, -RZ, R0.reuse.H0_H0 ;  /* 0x20000000ff547230 */ /* 0x100fe40000004100 */
[----:B------:R-:W-:Y:S01]  /*8210*/  HADD2.F32 R81, -RZ, R0.H1_H1 ;  /* 0x30000000ff517230 */ /* 0x000fe20000004100 */
[-C--:B------:R-:W-:Y:S01]  /*8220*/  F2FP.F16.E4M3.UNPACK_B R0, R144.reuse ;  /* 0x00000090ff00723e */ /* 0x080fe200020006ff */
[--C-:B------:R-:W-:Y:S02]  /*8230*/  HADD2.F32 R86, -RZ, R4.reuse.H0_H0 ;  /* 0x20000004ff567230 */ /* 0x100fe40000004100 */
[----:B------:R-:W-:Y:S01]  /*8240*/  HADD2.F32 R83, -RZ, R4.H1_H1 ;  /* 0x30000004ff537230 */ /* 0x000fe20000004100 */
[-C--:B------:R-:W-:Y:S01]  /*8250*/  F2FP.F16.E4M3.UNPACK_B R4, R145.reuse ;  /* 0x00000091ff04723e */ /* 0x080fe200020006ff */
[--C-:B------:R-:W-:Y:S02]  /*8260*/  HADD2.F32 R90, -RZ, R0.reuse.H0_H0 ;  /* 0x20000000ff5a7230 */ /* 0x100fe40000004100 */
[----:B------:R-:W-:Y:S01]  /*8270*/  HADD2.F32 R87, -RZ, R0.H1_H1 ;  /* 0x30000000ff577230 */ /* 0x000fe20000004100 */
[----:B------:R-:W-:Y:S01]  /*8280*/  F2FP.F16.E4M3.UNPACK_B R0, R145.H1 ;  /* 0x00000091ff00723e */ /* 0x000fe200030006ff */
[--C-:B------:R-:W-:Y:S02]  /*8290*/  HADD2.F32 R88, -RZ, R3.reuse.H0_H0 ;  /* 0x20000003ff587230 */ /* 0x100fe40000004100 */
[----:B------:R-:W-:Y:S01]  /*82a0*/  HADD2.F32 R85, -RZ, R3.H1_H1 ;  /* 0x30000003ff557230 */ /* 0x000fe20000004100 */
[----:B------:R-:W-:Y:S01]  /*82b0*/  F2FP.F16.E4M3.UNPACK_B R3, R144.H1 ;  /* 0x00000090ff03723e */ /* 0x000fe200030006ff */
[--C-:B------:R-:W-:Y:S02]  /*82c0*/  HADD2.F32 R96, -RZ, R0.reuse.H0_H0 ;  /* 0x20000000ff607230 */ /* 0x100fe40000004100 */
[----:B------:R-:W-:Y:S01]  /*82d0*/  HADD2.F32 R93, -RZ, R0.H1_H1 ;  /* 0x30000000ff5d7230 */ /* 0x000fe20000004100 */
[-C--:B------:R-:W-:Y:S01]  /*82e0*/  F2FP.F16.E4M3.UNPACK_B R0, R146.reuse.H1 ;  /* 0x00000092ff00723e */ /* 0x080fe200030006ff */
[--C-:B------:R-:W-:Y:S02]  /*82f0*/  HADD2.F32 R94, -RZ, R4.reuse.H0_H0 ;  /* 0x20000004ff5e7230 */ /* 0x100fe40000004100 */
[----:B------:R-:W-:Y:S01]  /*8300*/  HADD2.F32 R91, -RZ, R4.H1_H1 ;  /* 0x30000004ff5b7230 */ /* 0x000fe20000004100 */
[----:B------:R-:W-:Y:S01]  /*8310*/  F2FP.F16.E4M3.UNPACK_B R4, R147 ;  /* 0x00000093ff04723e */ /* 0x000fe200020006ff */
[--C-:B------:R-:W-:Y:S02]  /*8320*/  HADD2.F32 R92, -RZ, R3.reuse.H0_H0 ;  /* 0x20000003ff5c7230 */ /* 0x100fe40000004100 */
[----:B------:R-:W-:Y:S01]  /*8330*/  HADD2.F32 R89, -RZ, R3.H1_H1 ;  /* 0x30000003ff597230 */ /* 0x000fe20000004100 */
[----:B------:R-:W-:Y:S01]  /*8340*/  F2FP.F16.E4M3.UNPACK_B R3, R146 ;  /* 0x00000092ff03723e */ /* 0x000fe200020006ff */
[--C-:B------:R-:W-:Y:S02]  /*8350*/  HADD2.F32 R100, -RZ, R0.reuse.H0_H0 ;  /* 0x20000000ff647230 */ /* 0x100fe40000004100 */
[----:B------:R-:W-:Y:S01]  /*8360*/  HADD2.F32 R97, -RZ, R0.H1_H1 ;  /* 0x30000000ff617230 */ /* 0x000fe20000004100 */
[-C--:B------:R-:W-:Y:S01]  /*8370*/  F2FP.F16.E4M3.UNPACK_B R0, R148.reuse ;  /* 0x00000094ff00723e */ /* 0x080fe200020006ff */
[--C-:B------:R-:W-:Y:S02]  /*8380*/  HADD2.F32 R102, -RZ, R4.reuse.H0_H0 ;  /* 0x20000004ff667230 */ /* 0x100fe40000004100 */
[----:B------:R-:W-:Y:S01]  /*8390*/  HADD2.F32 R99, -RZ, R4.H1_H1 ;  /* 0x30000004ff637230 */ /* 0x000fe20000004100 */
[----:B------:R-:W-:Y:S01]  /*83a0*/  F2FP.F16.E4M3.UNPACK_B R4, R149 ;  /* 0x00000095ff04723e */ /* 0x000fe200020006ff */
[--C-:B------:R-:W-:Y:S02]  /*83b0*/  HADD2.F32 R98, -RZ, R3.reuse.H0_H0 ;  /* 0x20000003ff627230 */ /* 0x100fe40000004100 */
[----:B------:R-:W-:Y:S01]  /*83c0*/  HADD2.F32 R95, -RZ, R3.H1_H1 ;  /* 0x30000003ff5f7230 */ /* 0x000fe20000004100 */
[----:B------:R-:W-:Y:S01]  /*83d0*/  F2FP.F16.E4M3.UNPACK_B R3, R147.H1 ;  /* 0x00000093ff03723e */ /* 0x000fe200030006ff */
[--C-:B------:R-:W-:Y:S02]  /*83e0*/  HADD2.F32 R106, -RZ, R0.reuse.H0_H0 ;  /* 0x20000000ff6a7230 */ /* 0x100fe40000004100 */
[----:B------:R-:W-:Y:S01]  /*83f0*/  HADD2.F32 R103, -RZ, R0.H1_H1 ;  /* 0x30000000ff677230 */ /* 0x000fe20000004100 */
[----:B------:R-:W-:Y:S01]  /*8400*/  F2FP.F16.E4M3.UNPACK_B R0, R148.H1 ;  /* 0x00000094ff00723e */ /* 0x000fe200030006ff */
[--C-:B------:R-:W-:Y:S02]  /*8410*/  HADD2.F32 R110, -RZ, R4.reuse.H0_H0 ;  /* 0x20000004ff6e7230 */ /* 0x100fe40000004100 */
[----:B------:R-:W-:Y:S02]  /*8420*/  HADD2.F32 R107, -RZ, R4.H1_H1 ;  /* 0x30000004ff6b7230 */ /* 0x000fe40000004100 */
[--C-:B------:R-:W-:Y:S01]  /*8430*/  HADD2.F32 R104, -RZ, R3.reuse.H0_H0 ;  /* 0x20000003ff687230 */ /* 0x100fe20000004100 */
[----:B------:R-:W1:Y:S01]  /*8440*/  LDTM.x64 R4, tmem[UR4+0x40] ;  /* 0x00004004000479ee */ /* 0x000e620008340000 */
[----:B------:R-:W-:Y:S01]  /*8450*/  HADD2.F32 R101, -RZ, R3.H1_H1 ;  /* 0x30000003ff657230 */ /* 0x000fe20000004100 */
[----:B------:R-:W-:Y:S01]  /*8460*/  F2FP.F16.E4M3.UNPACK_B R3, R149.H1 ;  /* 0x00000095ff03723e */ /* 0x000fe200030006ff */
        /* <DEDUP_REMOVED lines=14> */
[----:B------:R-:W-:Y:S01]  /*8550*/  F2FP.F16.E4M3.UNPACK_B R0, R152.H1 ;  /* 0x00000098ff00723e */ /* 0x000fe200030006ff */
[--C-:B------:R-:W-:Y:S02]  /*8560*/  HADD2.F32 R122, -RZ, R3.reuse.H0_H0 ;  /* 0x20000003ff7a7230 */ /* 0x100fe40000004100 */
[C---:B-1----:R-:W-:Y:S01]  /*8570*/  FMUL R7, R70.reuse, R7 ;  /* 0x0000000746077220 */ /* 0x042fe20000400000 */
        /* <DEDUP_REMOVED lines=10> */
[C---:B------:R-:W-:Y:S01]  /*8620*/  FMUL R0, R70.reuse, R4 ;  /* 0x0000000446007220 */ /* 0x040fe20000400000 */
[--C-:B------:R-:W-:Y:S01]  /*8630*/  HADD2.F32 R130, -RZ, R127.reuse.H0_H0 ;  /* 0x2000007fff827230 */ /* 0x100fe20000004100 */
[----:B------:R-:W-:Y:S01]  /*8640*/  F2FP.F16.E4M3.UNPACK_B R4, R155 ;  /* 0x0000009bff04723e */ /* 0x000fe200020006ff */
[----:B------:R-:W-:Y:S02]  /*8650*/  HADD2.F32 R127, -RZ, R127.H1_H1 ;  /* 0x3000007fff7f7230 */ /* 0x000fe40000004100 */
[C---:B------:R-:W-:Y:S01]  /*8660*/  FFMA R0, R73.reuse, R2, R0 ;  /* 0x0000000249007223 */ /* 0x040fe20000000000 */
[C---:B------:R-:W-:Y:S01]  /*8670*/  FMUL R2, R70.reuse, R5 ;  /* 0x0000000546027220 */ /* 0x040fe20000400000 */
[--C-:B------:R-:W-:Y:S01]  /*8680*/  HADD2.F32 R132, -RZ, R3.reuse.H0_H0 ;  /* 0x20000003ff847230 */ /* 0x100fe20000004100 */
[----:B------:R-:W-:Y:S01]  /*8690*/  F2FP.F16.E4M3.UNPACK_B R5, R155.H1 ;  /* 0x0000009bff05723e */ /* 0x000fe200030006ff */
[----:B------:R-:W-:Y:S02]  /*86a0*/  HADD2.F32 R129, -RZ, R3.H1_H1 ;  /* 0x30000003ff817230 */ /* 0x000fe40000004100 */
[C---:B------:R-:W-:Y:S01]  /*86b0*/  FFMA R2, R73.reuse, R72, R2 ;  /* 0x0000004849027223 */ /* 0x040fe20000000002 */
[--C-:B------:R-:W-:Y:S02]  /*86c0*/  HADD2.F32 R72, -RZ, R4.reuse.H0_H0 ;  /* 0x20000004ff487230 */ /* 0x100fe40000004100 */
[C---:B------:R-:W-:Y:S01]  /*86d0*/  FMUL R3, R70.reuse, R6 ;  /* 0x0000000646037220 */ /* 0x040fe20000400000 */
[----:B------:R-:W-:Y:S02]  /*86e0*/  HADD2.F32 R131, -RZ, R4.H1_H1 ;  /* 0x30000004ff837230 */ /* 0x000fe40000004100 */
[C---:B------:R-:W-:Y:S01]  /*86f0*/  FMUL R4, R70.reuse, R9 ;  /* 0x0000000946047220 */ /* 0x040fe20000400000 */
[--C-:B------:R-:W-:Y:S02]  /*8700*/  HADD2.F32 R133, -RZ, R5.reuse.H1_H1 ;  /* 0x30000005ff857230 */ /* 0x100fe40000004100 */
[C---:B------:R-:W-:Y:S01]  /*8710*/  FFMA R3, R73.reuse, R74, R3 ;  /* 0x0000004a49037223 */ /* 0x040fe20000000003 */
[----:B------:R-:W-:Y:S01]  /*8720*/  FFMA R7, R73, R76, R7 ;  /* 0x0000004c49077223 */ /* 0x000fe20000000007 */
[----:B------:R-:W-:Y:S02]  /*8730*/  HADD2.F32 R74, -RZ, R5.H0_H0 ;  /* 0x20000005ff4a7230 */ /* 0x000fe40000004100 */
[C---:B------:R-:W-:Y:S01]  /*8740*/  FMUL R5, R70.reuse, R10 ;  /* 0x0000000a46057220 */ /* 0x040fe20000400000 */
[C---:B------:R-:W-:Y:S01]  /*8750*/  FMUL R6, R70.reuse, R11 ;  /* 0x0000000b46067220 */ /* 0x040fe20000400000 */
[C---:B------:R-:W-:Y:S01]  /*8760*/  FMUL R11, R70.reuse, R16 ;  /* 0x00000010460b7220 */ /* 0x040fe20000400000 */
[----:B------:R-:W-:Y:S01]  /*8770*/  F2FP.SATFINITE.E4M3.F32.PACK_AB_MERGE_C R135, R7, R3, RZ ;  /* 0x000000030787723e */ /* 0x000fe200048070ff */
[C---:B------:R-:W-:Y:S01]  /*8780*/  FMUL R3, R70.reuse, R8 ;  /* 0x0000000846037220 */ /* 0x040fe20000400000 */
[C---:B------:R-:W-:Y:S01]  /*8790*/  FMUL R7, R70.reuse, R12 ;  /* 0x0000000c46077220 */ /* 0x040fe20000400000 */
[C---:B------:R-:W-:Y:S01]  /*87a0*/  FMUL R8, R70.reuse, R13 ;  /* 0x0000000d46087220 */ /* 0x040fe20000400000 */
[C---:B------:R-:W-:Y:S01]  /*87b0*/  FMUL R12, R70.reuse, R17 ;  /* 0x00000011460c7220 */ /* 0x040fe20000400000 */
[C---:B------:R-:W-:Y:S01]  /*87c0*/  FFMA R3, R73.reuse, R78, R3 ;  /* 0x0000004e49037223 */ /* 0x040fe20000000003 */
[C---:B------:R-:W-:Y:S01]  /*87d0*/  FFMA R4, R73.reuse, R75, R4 ;  /* 0x0000004b49047223 */ /* 0x040fe20000000004 */
[C---:B------:R-:W-:Y:S01]  /*87e0*/  FFMA R5, R73.reuse, R80, R5 ;  /* 0x0000005049057223 */ /* 0x040fe20000000005 */
[C---:B------:R-:W-:Y:S01]  /*87f0*/  FFMA R6, R73.reuse, R77, R6 ;  /* 0x0000004d49067223 */ /* 0x040fe20000000006 */
[C---:B------:R-:W-:Y:S01]  /*8800*/  FFMA R7, R73.reuse, R82, R7 ;  /* 0x0000005249077223 */ /* 0x040fe20000000007 */
[C---:B------:R-:W-:Y:S01]  /*8810*/  FFMA R8, R73.reuse, R79, R8 ;  /* 0x0000004f49087223 */ /* 0x040fe20000000008 */
[C---:B------:R-:W-:Y:S01]  /*8820*/  FMUL R16, R70.reuse, R21 ;  /* 0x0000001546107220 */ /* 0x040fe20000400000 */
[----:B------:R-:W-:Y:S01]  /*8830*/  FMUL R9, R70, R14 ;  /* 0x0000000e46097220 */ /* 0x000fe20000400000 */
[----:B------:R-:W-:Y:S01]  /*8840*/  F2FP.SATFINITE.E4M3.F32.PACK_AB_MERGE_C R5, R6, R5, RZ ;  /* 0x000000050605723e */ /* 0x000fe200048070ff */
[C---:B------:R-:W-:Y:S01]  /*8850*/  FMUL R10, R70.reuse, R15 ;  /* 0x0000000f460a7220 */ /* 0x040fe20000400000 */
[C---:B------:R-:W-:Y:S01]  /*8860*/  FMUL R15, R70.reuse, R20 ;  /* 0x00000014460f7220 */ /* 0x040fe20000400000 */
[C---:B------:R-:W-:Y:S01]  /*8870*/  FFMA R9, R73.reuse, R84, R9 ;  /* 0x0000005449097223 */ /* 0x040fe20000000009 */
[C---:B------:R-:W-:Y:S01]  /*8880*/  FMUL R20, R70.reuse, R25 ;  /* 0x0000001946147220 */ /* 0x040fe20000400000 */
[C---:B------:R-:W-:Y:S01]  /*8890*/  FFMA R10, R73.reuse, R81, R10 ;  /* 0x00000051490a7223 */ /* 0x040fe2000000000a */
[C---:B------:R-:W-:Y:S01]  /*88a0*/  FFMA R11, R73.reuse, R86, R11 ;  /* 0x00000056490b7223 */ /* 0x040fe2000000000b */
[C---:B------:R-:W-:Y:S01]  /*88b0*/  FFMA R12, R73.reuse, R83, R12 ;  /* 0x00000053490c7223 */ /* 0x040fe2000000000c */
[C---:B------:R-:W-:Y:S01]  /*88c0*/  FMUL R13, R70.reuse, R18 ;  /* 0x00000012460d7220 */ /* 0x040fe20000400000 */
[----:B------:R-:W-:Y:S01]  /*88d0*/  FMUL R14, R70, R19 ;  /* 0x00000013460e7220 */ /* 0x000fe20000400000 */
[----:B------:R-:W-:Y:S01]  /*88e0*/  F2FP.SATFINITE.E4M3.F32.PACK_AB_MERGE_C R9, R10, R9, RZ ;  /* 0x000000090a09723e */ /* 0x000fe200048070ff */
[C---:B------:R-:W-:Y:S01]  /*88f0*/  FMUL R19, R70.reuse, R24 ;  /* 0x0000001846137220 */ /* 0x040fe20000400000 */
        /* <DEDUP_REMOVED lines=17> */
[----:B------:R-:W-:Y:S01]  /*8a10*/  FMUL R27, R70, R32 ;  /* 0x00000020461b7220 */ /* 0x000fe20000400000 */
[C---:B------:R-:W-:Y:S01]  /*8a20*/  FFMA R21, R73.reuse, R96, R21 ;  /* 0x0000006049157223 */ /* 0x040fe20000000015 */
[C---:B------:R-:W-:Y:S01]  /*8a30*/  FFMA R22, R73.reuse, R93, R22 ;  /* 0x0000005d49167223 */ /* 0x040fe20000000016 */
[----:B------:R-:W-:Y:S01]  /*8a40*/  F2FP.SATFINITE.E4M3.F32.PACK_AB_MERGE_C R16, R16, R15, R17 ;  /* 0x0000000f1010723e */ /* 0x000fe20004807011 */
[C---:B------:R-:W-:Y:S01]  /*8a50*/  FFMA R23, R73.reuse, R98, R23 ;  /* 0x0000006249177223 */ /* 0x040fe20000000017 */
[C---:B------:R-:W-:Y:S01]  /*8a60*/  FFMA R24, R73.reuse, R95, R24 ;  /* 0x0000005f49187223 */ /* 0x040fe20000000018 */
[----:B------:R-:W-:Y:S01]  /*8a70*/  FMUL R32, R70, R37 ;  /* 0x0000002546207220 */ /* 0x000fe20000400000 */
[----:B------:R-:W-:Y:S01]  /*8a80*/  F2FP.SATFINITE.E4M3.F32.PACK_AB_MERGE_C R21, R22, R21, RZ ;  /* 0x000000151615723e */ /* 0x000fe200048070ff */
[C---:B------:R-:W-:Y:S01]  /*8a90*/  FMUL R25, R70.reuse, R30 ;  /* 0x0000001e46197220 */ /* 0x040fe20000400000 */
[C---:B------:R-:W-:Y:S01]  /*8aa0*/  FMUL R26, R70.reuse, R31 ;  /* 0x0000001f461a7220 */ /* 0x040fe20000400000 */
[----:B------:R-:W-:Y:S01]  /*8ab0*/  FMUL R31, R70, R36 ;  /* 0x00000024461f7220 */ /* 0x000fe20000400000 */
[----:B------:R-:W-:Y:S01]  /*8ac0*/  F2FP.SATFINITE.E4M3.F32.PACK_AB_MERGE_C R17, R20, R19, R21 ;  /* 0x000000131411723e */ /* 0x000fe20004807015 */
        /* <DEDUP_REMOVED lines=8> */
[----:B------:R-:W-:Y:S01]  /*8b50*/  FMUL R35, R70, R40 ;  /* 0x0000002846237220 */ /* 0x000fe20000400000 */
[C---:B------:R-:W-:Y:S01]  /*8b60*/  FFMA R29, R73.reuse, R104, R29 ;  /* 0x00000068491d7223 */ /* 0x040fe2000000001d */
[----:B------:R-:W-:Y:S01]  /*8b70*/  F2FP.SATFINITE.E4M3.F32.PACK_AB_MERGE_C R18, R24, R23, R18 ;  /* 0x000000171812723e */ /* 0x000fe20004807012 */
        /* <DEDUP_REMOVED lines=22> */
[C---:B------:R-:W-:Y:S01]  /*8ce0*/  FMUL R41, R70.reuse, R46 ;  /* 0x0000002e46297220 */ /* 0x040fe20000400000 */
[C---:B------:R-:W-:Y:S01]  /*8cf0*/  FMUL R42, R70.reuse, R47 ;  /* 0x0000002f462a7220 */ /* 0x040fe20000400000 */
        /* <DEDUP_REMOVED lines=8> */
[C---:B------:R-:W-:Y:S01]  /*8d80*/  FMUL R47, R70.reuse, R52 ;  /* 0x00000034462f7220 */ /* 0x040fe20000400000 */
        /* <DEDUP_REMOVED lines=10> */
[C---:B------:R-:W-:Y:S01]  /*8e30*/  FFMA R45, R73.reuse, R120, R45 ;  /* 0x00000078492d7223 */ /* 0x040fe2000000002d */
[C---:B------:R-:W-:Y:S01]  /*8e40*/  FMUL R59, R70.reuse, R64 ;  /* 0x00000040463b7220 */ /* 0x040fe20000400000 */
[C---:B------:R-:W-:Y:S01]  /*8e50*/  FMUL R60, R70.reuse, R65 ;  /* 0x00000041463c7220 */ /* 0x040fe20000400000 */
[C---:B------:R-:W-:Y:S01]  /*8e60*/  FMUL R61, R70.reuse, R66 ;  /* 0x00000042463d7220 */ /* 0x040fe20000400000 */
[----:B------:R-:W-:Y:S01]  /*8e70*/  FMUL R62, R70, R67 ;  /* 0x00000043463e7220 */ /* 0x000fe20000400000 */
[C---:B------:R-:W-:Y:S01]  /*8e80*/  FFMA R46, R73.reuse, R117, R46 ;  /* 0x00000075492e7223 */ /* 0x040fe2000000002e */
[----:B------:R-:W-:Y:S01]  /*8e90*/  F2FP.SATFINITE.E4M3.F32.PACK_AB_MERGE_C R64, R2, R0, R135 ;  /* 0x000000000240723e */ /* 0x000fe20004807087 */
[C---:B------:R-:W-:Y:S01]  /*8ea0*/  FFMA R47, R73.reuse, R122, R47 ;  /* 0x0000007a492f7223 */ /* 0x040fe2000000002f */
[----:B------:R-:W-:Y:S01]  /*8eb0*/  F2FP.SATFINITE.E4M3.F32.PACK_AB_MERGE_C R65, R4, R3, R5 ;  /* 0x000000030441723e */ /* 0x000fe20004807005 */
[C---:B------:R-:W-:Y:S01]  /*8ec0*/  FFMA R48, R73.reuse, R119, R48 ;  /* 0x0000007749307223 */ /* 0x040fe20000000030 */
[----:B------:R-:W-:Y:S01]  /*8ed0*/  F2FP.SATFINITE.E4M3.F32.PACK_AB_MERGE_C R66, R8, R7, R9 ;  /* 0x000000070842723e */ /* 0x000fe20004807009 */
[C---:B------:R-:W-:Y:S01]  /*8ee0*/  FFMA R49, R73.reuse, R124, R49 ;  /* 0x0000007c49317223 */ /* 0x040fe20000000031 */
[----:B------:R-:W-:Y:S01]  /*8ef0*/  F2FP.SATFINITE.E4M3.F32.PACK_AB_MERGE_C R67, R12, R11, R13 ;  /* 0x0000000b0c43723e */ /* 0x000fe2000480700d */
[----:B------:R-:W-:Y:S01]  /*8f00*/  FMUL R53, R70, R58 ;  /* 0x0000003a46357220 */ /* 0x000fe20000400000 */
[C---:B------:R-:W-:Y:S01]  /*8f10*/  FFMA R50, R73.reuse, R121, R50 ;  /* 0x0000007949327223 */ /* 0x040fe20000000032 */
[C---:B------:R-:W-:Y:S01]  /*8f20*/  FFMA R51, R73.reuse, R126, R51 ;  /* 0x0000007e49337223 */ /* 0x040fe20000000033 */
[C---:B------:R-:W-:Y:S01]  /*8f30*/  FFMA R52, R73.reuse, R123, R52 ;  /* 0x0000007b49347223 */ /* 0x040fe20000000034 */
[----:B------:R1:W-:Y:S01]  /*8f40*/  STS.128 [R137+UR44+0xa200], R64 ;  /* 0x00a2004089007988 */ /* 0x0003e20008000c2c */
[C---:B------:R-:W-:Y:S01]  /*8f50*/  FFMA R53, R73.reuse, R128, R53 ;  /* 0x0000008049357223 */ /* 0x040fe20000000035 */
[----:B------:R-:W-:Y:S01]  /*8f60*/  F2FP.SATFINITE.E4M3.F32.PACK_AB_MERGE_C R37, R38, R37, RZ ;  /* 0x000000252625723e */ /* 0x000fe200048070ff */
[C---:B------:R-:W-:Y:S01]  /*8f70*/  FFMA R54, R73.reuse, R125, R54 ;  /* 0x0000007d49367223 */ /* 0x040fe20000000036 */
[----:B------:R-:W-:Y:S01]  /*8f80*/  FMUL R58, R70, R63 ;  /* 0x0000003f463a7220 */ /* 0x000fe20000400000 */
[C---:B------:R-:W-:Y:S01]  /*8f90*/  FFMA R55, R73.reuse, R130, R55 ;  /* 0x0000008249377223 */ /* 0x040fe20000000037 */
[C---:B------:R-:W-:Y:S01]  /*8fa0*/  FFMA R56, R73.reuse, R127, R56 ;  /* 0x0000007f49387223 */ /* 0x040fe20000000038 */
[C---:B------:R-:W-:Y:S01]  /*8fb0*/  FFMA R57, R73.reuse, R132, R57 ;  /* 0x0000008449397223 */ /* 0x040fe20000000039 */
[----:B------:R1:W-:Y:S01]  /*8fc0*/  STS.128 [R179+0xa010], R16 ;  /* 0x00a01010b3007388 */ /* 0x0003e20000000c00 */
[----:B------:R-:W-:Y:S01]  /*8fd0*/  F2FP.SATFINITE.E4M3.F32.PACK_AB_MERGE_C R33, R36, R35, R37 ;  /* 0x000000232421723e */ /* 0x000fe20004807025 */
[C---:B------:R-:W-:Y:S01]  /*8fe0*/  FFMA R58, R73.reuse, R129, R58 ;  /* 0x00000081493a7223 */ /* 0x040fe2000000003a */
[----:B------:R-:W-:Y:S01]  /*8ff0*/  F2FP.SATFINITE.E4M3.F32.PACK_AB_MERGE_C R34, R42, R41, RZ ;  /* 0x000000292a22723e */ /* 0x000fe200048070ff */
[C---:B------:R-:W-:Y:S01]  /*9000*/  FFMA R59, R73.reuse, R72, R59 ;  /* 0x00000048493b7223 */ /* 0x040fe2000000003b */
[----:B------:R-:W-:Y:S01]  /*9010*/  F2FP.SATFINITE.E4M3.F32.PACK_AB_MERGE_C R35, R46, R45, RZ ;  /* 0x0000002d2e23723e */ /* 0x000fe200048070ff */
        /* <DEDUP_REMOVED lines=25> */
[----:B------:R-:W-:Y:S02]  /*91b0*/  UIADD3 UR4, UP0, UPT, UR62, 0x680, URZ ;  /* 0x000006803e047890 */ /* 0x000fe4000ff1e0ff */
[----:B------:R-:W-:Y:S02]  /*91c0*/  UIADD3 UR9, UPT, UPT, UR49, 0x40, URZ ;  /* 0x0000004031097890 */ /* 0x000fe4000fffe0ff */
[----:B------:R-:W-:Y:S02]  /*91d0*/  UIADD3 UR8, UPT, UPT, UR44, 0xa200, URZ ;  /* 0x0000a2002c087890 */ /* 0x000fe4000fffe0ff */
[----:B------:R-:W-:Y:S01]  /*91e0*/  UIADD3.X UR5, UPT, UPT, URZ, UR63, URZ, UP0, !UPT ;  /* 0x0000003fff057290 */ /* 0x000fe200087fe4ff */
[----:B------:R-:W-:Y:S01]  /*91f0*/  UMOV UR10, UR50 ;  /* 0x00000032000a7c82 */ /* 0x000fe20008000000 */
[----:B------:R-:W-:Y:S07]  /*9200*/  UMOV UR11, UR36 ;  /* 0x00000024000b7c82 */ /* 0x000fee0008000000 */
[----:B------:R2:W-:Y:S01]  /*9210*/  UTMASTG.3D [UR8], [UR4] ;  /* 0x00000008040073b5 */ /* 0x0005e20008010000 */
[----:B------:R0:W-:Y:S01]  /*9220*/  UTMACMDFLUSH ;  /* 0x00000000000079b7 */ /* 0x0001e20000000000 */
[----:B--2---:R-:W-:Y:S04]  /*9230*/  DEPBAR.LE SB0, 0x1 ;  /* 0x000080400000791a */ /* 0x004fe80000000000 */
.L_x_126:
[----:B------:R-:W-:Y:S05]  /*9240*/  BSYNC.RECONVERGENT B0 ;  /* 0x0000000000007941 */ /* 0x000fea0003800200 */
.L_x_125:
        /* <DEDUP_REMOVED lines=16> */
.L_x_130:
[----:B------:R-:W-:Y:S05]  /*9350*/  BSYNC B0 ;  /* 0x0000000000007941 */ /* 0x000fea0003800000 */
.L_x_129:
        /* <DEDUP_REMOVED lines=20> */
.L_x_128:
[----:B------:R-:W-:Y:S05]  /*94a0*/  BSYNC B1 ;  /* 0x0000000000017941 */ /* 0x000fea0003800000 */
.L_x_127:
        /* <DEDUP_REMOVED lines=22> */
.L_x_133:
[----:B------:R-:W-:Y:S05]  /*9610*/  BSYNC.RECONVERGENT B6 ;  /* 0x0000000000067941 */ /* 0x000fea0003800200 */
.L_x_132:
        /* <DEDUP_REMOVED lines=276> */
[----:B------:R-:W-:Y:S02]  /*a760*/  UIADD3 UR4, UPT, UPT, UR44, 0x8200, URZ ;  /* 0x000082002c047890 */ /* 0x000fe4000fffe0ff */
[----:B------:R-:W-:Y:S01]  /*a770*/  UIADD3 UR9, UPT, UPT, UR49, 0x80, URZ ;  /* 0x0000008031097890 */ /* 0x000fe2000fffe0ff */
[----:B------:R-:W-:Y:S01]  /*a780*/  UMOV UR10, UR50 ;  /* 0x00000032000a7c82 */ /* 0x000fe20008000000 */
[----:B------:R-:W-:Y:S02]  /*a790*/  UMOV UR11, UR36 ;  /* 0x00000024000b7c82 */ /* 0x000fe40008000000 */
        /* <DEDUP_REMOVED lines=8> */
.L_x_135:
[----:B------:R-:W-:Y:S05]  /*a820*/  BSYNC.RECONVERGENT B0 ;  /* 0x0000000000007941 */ /* 0x000fea0003800200 */
.L_x_134:
        /* <DEDUP_REMOVED lines=16> */
.L_x_139:
[----:B------:R-:W-:Y:S05]  /*a930*/  BSYNC B0 ;  /* 0x0000000000007941 */ /* 0x000fea0003800000 */
.L_x_138:
        /* <DEDUP_REMOVED lines=20> */
.L_x_137:
[----:B------:R-:W-:Y:S05]  /*aa80*/  BSYNC B1 ;  /* 0x0000000000017941 */ /* 0x000fea0003800000 */
.L_x_136:
[----:B------:R-:W-:Y:S05]  /*aa90*/  VIADD R0, R71, 0xc0 ;  /* 0x000000c047007836 */ /* 0x000fea0000000000 */
        /* <DEDUP_REMOVED lines=20> */
.L_x_141:
[----:B------:R-:W-:Y:S01]  /*abe0*/  ISETP.NE.AND P0, PT, R178, RZ, PT ;  /* 0x000000ffb200720c */ /* 0x000fe20003f05270 */
[----:B------:R-:W-:Y:S05]  /*abf0*/  WARPSYNC.ALL ;  /* 0x0000000000007948 */ /* 0x000fea0003800000 */
[----:B------:R-:W-:Y:S01]  /*ac00*/  R2UR UR4, R71 ;  /* 0x00000000470472ca */ /* 0x000fe200000e0000 */
[----:B------:R-:W-:Y:S01]  /*ac10*/  BSSY.RECONVERGENT B0, `(.L_x_142) ;  /* 0x000011c000007945 */ /* 0x000fe20003800200 */
[----:B------:R-:W-:Y:S02]  /*ac20*/  F2FP.F16.E4M3.UNPACK_B R11, R141 ;  /* 0x0000008dff0b723e */ /* 0x000fe400020006ff */
[----:B------:R-:W-:Y:S02]  /*ac30*/  F2FP.F16.E4M3.UNPACK_B R10, R142 ;  /* 0x0000008eff0a723e */ /* 0x000fe400020006ff */
[----:B------:R-:W-:Y:S01]  /*ac40*/  F2FP.F16.E4M3.UNPACK_B R9, R143 ;  /* 0x0000008fff09723e */ /* 0x000fe200020006ff */
[--C-:B------:R-:W-:Y:S01]  /*ac50*/  HADD2.F32 R74, -RZ, R11.reuse.H0_H0 ;  /* 0x2000000bff4a7230 */ /* 0x100fe20000004100 */
[----:B------:R-:W-:Y:S01]  /*ac60*/  F2FP.F16.E4M3.UNPACK_B R8, R144 ;  /* 0x00000090ff08723e */ /* 0x000fe200020006ff */
[----:B------:R-:W-:Y:S01]  /*ac70*/  HADD2.F32 R76, -RZ, R11.H1_H1 ;  /* 0x3000000bff4c7230 */ /* 0x000fe20000004100 */
[----:B------:R-:W-:Y:S01]  /*ac80*/  F2FP.F16.E4M3.UNPACK_B R7, R145 ;  /* 0x00000091ff07723e */ /* 0x000fe200020006ff */
[--C-:B------:R-:W-:Y:S01]  /*ac90*/  HADD2.F32 R77, -RZ, R10.reuse.H0_H0 ;  /* 0x2000000aff4d7230 */ /* 0x100fe20000004100 */
[----:B------:R-:W-:Y:S01]  /*aca0*/  F2FP.F16.E4M3.UNPACK_B R6, R146 ;  /* 0x00000092ff06723e */ /* 0x000fe200020006ff */
[----:B------:R-:W-:Y:S01]  /*acb0*/  HADD2.F32 R80, -RZ, R10.H1_H1 ;  /* 0x3000000aff507230 */ /* 0x000fe20000004100 */
[----:B------:R-:W-:Y:S01]  /*acc0*/  F2FP.F16.E4M3.UNPACK_B R5, R147 ;  /* 0x00000093ff05723e */ /* 0x000fe200020006ff */
[--C-:B------:R-:W-:Y:S01]  /*acd0*/  HADD2.F32 R81, -RZ, R9.reuse.H0_H0 ;  /* 0x20000009ff517230 */ /* 0x100fe20000004100 */
[----:B-1----:R-:W-:Y:S01]  /*ace0*/  F2FP.F16.E4M3.UNPACK_B R4, R148 ;  /* 0x00000094ff04723e */ /* 0x002fe200020006ff */
[----:B------:R-:W-:Y:S01]  /*acf0*/  HADD2.F32 R83, -RZ, R9.H1_H1 ;  /* 0x30000009ff537230 */ /* 0x000fe20000004100 */
[-C--:B------:R-:W-:Y:S01]  /*ad00*/  F2FP.F16.E4M3.UNPACK_B R2, R140.reuse ;  /* 0x0000008cff02723e */ /* 0x080fe200020006ff */
[--C-:B------:R-:W-:Y:S01]  /*ad10*/  HADD2.F32 R86, -RZ, R8.reuse.H0_H0 ;  /* 0x20000008ff567230 */ /* 0x100fe20000004100 */
[----:B------:R-:W-:Y:S01]  /*ad20*/  F2FP.F16.E4M3.UNPACK_B R140, R140.H1 ;  /* 0x0000008cff8c723e */ /* 0x000fe200030006ff */
[----:B------:R-:W-:Y:S01]  /*ad30*/  HADD2.F32 R87, -RZ, R8.H1_H1 ;  /* 0x30000008ff577230 */ /* 0x000fe20000004100 */
[----:B------:R-:W-:Y:S01]  /*ad40*/  F2FP.F16.E4M3.UNPACK_B R141, R141.H1 ;  /* 0x0000008dff8d723e */ /* 0x000fe200030006ff */
[--C-:B------:R-:W-:Y:S01]  /*ad50*/  HADD2.F32 R90, -RZ, R7.reuse.H0_H0 ;  /* 0x20000007ff5a7230 */ /* 0x100fe20000004100 */
[----:B------:R-:W-:Y:S01]  /*ad60*/  F2FP.F16.E4M3.UNPACK_B R142, R142.H1 ;  /* 0x0000008eff8e723e */ /* 0x000fe200030006ff */
[----:B------:R-:W-:Y:S01]  /*ad70*/  HADD2.F32 R91, -RZ, R7.H1_H1 ;  /* 0x30000007ff5b7230 */ /* 0x000fe20000004100 */
[----:B------:R-:W-:Y:S01]  /*ad80*/  F2FP.F16.E4M3.UNPACK_B R143, R143.H1 ;  /* 0x0000008fff8f723e */ /* 0x000fe200030006ff */
[--C-:B------:R-:W-:Y:S01]  /*ad90*/  HADD2.F32 R94, -RZ, R6.reuse.H0_H0 ;  /* 0x20000006ff5e7230 */ /* 0x100fe20000004100 */
[----:B------:R-:W-:Y:S01]  /*ada0*/  IADD3 R165, PT, PT, R165, 0xd0, RZ ;  /* 0x000000d0a5a57810 */ /* 0x000fe20007ffe0ff */
[----:B------:R-:W-:Y:S01]  /*adb0*/  HADD2.F32 R95, -RZ, R6.H1_H1 ;  /* 0x30000006ff5f7230 */ /* 0x000fe20000004100 */
[----:B------:R-:W-:Y:S01]  /*adc0*/  F2FP.F16.E4M3.UNPACK_B R107, R149 ;  /* 0x00000095ff6b723e */ /* 0x000fe200020006ff */
[--C-:B------:R-:W-:Y:S01]  /*add0*/  HADD2.F32 R98, -RZ, R5.reuse.H0_H0 ;  /* 0x20000005ff627230 */ /* 0x100fe20000004100 */
[----:B------:R-:W-:Y:S01]  /*ade0*/  LOP3.LUT R165, R165, 0xfefffff8, RZ, 0xc0, !PT ;  /* 0xfefffff8a5a57812 */ /* 0x000fe200078ec0ff */
[----:B------:R-:W-:Y:S01]  /*adf0*/  HADD2.F32 R99, -RZ, R5.H1_H1 ;  /* 0x30000005ff637230 */ /* 0x000fe20000004100 */
[----:B------:R-:W-:Y:S01]  /*ae00*/  F2FP.F16.E4M3.UNPACK_B R111, R150 ;  /* 0x00000096ff6f723e */ /* 0x000fe200020006ff */
[--C-:B------:R-:W-:Y:S01]  /*ae10*/  HADD2.F32 R102, -RZ, R4.reuse.H0_H0 ;  /* 0x20000004ff667230 */ /* 0x100fe20000004100 */
[----:B------:R-:W-:Y:S01]  /*ae20*/  F2FP.F16.E4M3.UNPACK_B R115, R151 ;  /* 0x00000097ff73723e */ /* 0x000fe200020006ff */
[----:B------:R-:W-:Y:S01]  /*ae30*/  HADD2.F32 R103, -RZ, R4.H1_H1 ;  /* 0x30000004ff677230 */ /* 0x000fe20000004100 */
[----:B------:R-:W-:Y:S01]  /*ae40*/  F2FP.F16.E4M3.UNPACK_B R119, R152 ;  /* 0x00000098ff77723e */ /* 0x000fe200020006ff */
[----:B------:R-:W1:Y:S01]  /*ae50*/  LDTM.x64 R4, tmem[UR4+0xc0] ;  /* 0x0000c004000479ee */ /* 0x000e620008340000 */
[--C-:B------:R-:W-:Y:S01]  /*ae60*/  HADD2.F32 R0, -RZ, R2.reuse.H0_H0 ;  /* 0x20000002ff007230 */ /* 0x100fe20000004100 */
[----:B------:R-:W-:Y:S01]  /*ae70*/  NOP ;  /* 0x0000000000007918 */ /* 0x000fe20000000000 */
[----:B-1----:R1:W-:Y:S01]  /*ae80*/  SYNCS.ARRIVE.TRANS64.RED.A1T0 RZ, [R165+URZ], RZ ;  /* 0x000000ffa5ff79a7 */ /* 0x0023e200081004ff */
[----:B------:R-:W-:Y:S01]  /*ae90*/  HADD2.F32 R2, -RZ, R2.H1_H1 ;  /* 0x30000002ff027230 */ /* 0x000fe20000004100 */
[----:B------:R-:W-:Y:S01]  /*aea0*/  F2FP.F16.E4M3.UNPACK_B R123, R153 ;  /* 0x00000099ff7b723e */ /* 0x000fe200020006ff */
[----:B------:R-:W-:Y:S01]  /*aeb0*/  HADD2.F32 R78, -RZ, R141.H1_H1 ;  /* 0x3000008dff4e7230 */ /* 0x000fe20000004100 */
[----:B------:R-:W-:Y:S01]  /*aec0*/  F2FP.F16.E4M3.UNPACK_B R127, R154 ;  /* 0x0000009aff7f723e */ /* 0x000fe200020006ff */
[--C-:B------:R-:W-:Y:S01]  /*aed0*/  HADD2.F32 R106, -RZ, R107.reuse.H0_H0 ;  /* 0x2000006bff6a7230 */ /* 0x100fe20000004100 */
[----:B------:R-:W-:Y:S01]  /*aee0*/  F2FP.F16.E4M3.UNPACK_B R130, R155 ;  /* 0x0000009bff82723e */ /* 0x000fe200020006ff */
[----:B------:R-:W-:Y:S01]  /*aef0*/  HADD2.F32 R107, -RZ, R107.H1_H1 ;  /* 0x3000006bff6b7230 */ /* 0x000fe20000004100 */
[----:B------:R-:W-:Y:S01]  /*af00*/  F2FP.F16.E4M3.UNPACK_B R144, R144.H1 ;  /* 0x00000090ff90723e */ /* 0x000fe200030006ff */
        /* <DEDUP_REMOVED lines=12> */
[C---:B------:R-:W-:Y:S01]  /*afd0*/  FMUL R4, R70.reuse, R4 ;  /* 0x0000000446047220 */ /* 0x040fe20000400000 */
[C---:B------:R-:W-:Y:S01]  /*afe0*/  FMUL R5, R70.reuse, R5 ;  /* 0x0000000546057220 */ /* 0x040fe20000400000 */
[--C-:B------:R-:W-:Y:S02]  /*aff0*/  HADD2.F32 R3, -RZ, R140.reuse.H0_H0 ;  /* 0x2000008cff037230 */ /* 0x100fe40000004100 */
        /* <DEDUP_REMOVED lines=9> */
[----:B------:R-:W-:Y:S02]  /*b090*/  HADD2.F32 R122, -RZ, R123.H0_H0 ;  /* 0x2000007bff7a7230 */ /* 0x000fe40000004100 */
[C---:B------:R-:W-:Y:S01]  /*b0a0*/  FMUL R6, R70.reuse, R6 ;  /* 0x0000000646067220 */ /* 0x040fe20000400000 */
[----:B------:R-:W-:Y:S02]  /*b0b0*/  HADD2.F32 R72, -RZ, R140.H1_H1 ;  /* 0x3000008cff487230 */ /* 0x000fe40000004100 */
[C---:B------:R-:W-:Y:S01]  /*b0c0*/  FMUL R7, R70.reuse, R7 ;  /* 0x0000000746077220 */ /* 0x040fe20000400000 */
[----:B------:R-:W-:Y:S02]  /*b0d0*/  HADD2.F32 R75, -RZ, R141.H0_H0 ;  /* 0x2000008dff4b7230 */ /* 0x000fe40000004100 */
[C---:B------:R-:W-:Y:S01]  /*b0e0*/  FFMA R6, R73.reuse, R3, R6 ;  /* 0x0000000349067223 */ /* 0x040fe20000000006 */
[----:B------:R-:W-:Y:S02]  /*b0f0*/  HADD2.F32 R123, -RZ, R123.H1_H1 ;  /* 0x3000007bff7b7230 */ /* 0x000fe40000004100 */
[C---:B------:R-:W-:Y:S01]  /*b100*/  FFMA R7, R73.reuse, R72, R7 ;  /* 0x0000004849077223 */ /* 0x040fe20000000007 */
[C---:B------:R-:W-:Y:S01]  /*b110*/  FFMA R8, R73.reuse, R74, R8 ;  /* 0x0000004a49087223 */ /* 0x040fe20000000008 */
[----:B------:R-:W-:Y:S01]  /*b120*/  FFMA R9, R73, R76, R9 ;  /* 0x0000004c49097223 */ /* 0x000fe20000000009 */
[--C-:B------:R-:W-:Y:S02]  /*b130*/  HADD2.F32 R126, -RZ, R127.reuse.H0_H0 ;  /* 0x2000007fff7e7230 */ /* 0x100fe40000004100 */
[C---:B------:R-:W-:Y:S01]  /*b140*/  FMUL R10, R70.reuse, R10 ;  /* 0x0000000a460a7220 */ /* 0x040fe20000400000 */
[----:B------:R-:W-:Y:S01]  /*b150*/  F2FP.SATFINITE.E4M3.F32.PACK_AB_MERGE_C R76, R7, R6, RZ ;  /* 0x00000006074c723e */ /* 0x000fe200048070ff */
[C---:B------:R-:W-:Y:S01]  /*b160*/  FMUL R7, R70.reuse, R20 ;  /* 0x0000001446077220 */ /* 0x040fe20000400000 */
[----:B------:R-:W-:Y:S02]  /*b170*/  HADD2.F32 R127, -RZ, R127.H1_H1 ;  /* 0x3000007fff7f7230 */ /* 0x000fe40000004100 */
[C---:B------:R-:W-:Y:S01]  /*b180*/  FFMA R10, R73.reuse, R75, R10 ;  /* 0x0000004b490a7223 */ /* 0x040fe2000000000a */
[----:B------:R-:W-:Y:S02]  /*b190*/  HADD2.F32 R72, -RZ, R130.H0_H0 ;  /* 0x20000082ff487230 */ /* 0x000fe40000004100 */
[C---:B------:R-:W-:Y:S01]  /*b1a0*/  FMUL R11, R70.reuse, R11 ;  /* 0x0000000b460b7220 */ /* 0x040fe20000400000 */
[--C-:B------:R-:W-:Y:S02]  /*b1b0*/  HADD2.F32 R79, -RZ, R142.reuse.H0_H0 ;  /* 0x2000008eff4f7230 */ /* 0x100fe40000004100 */
[C---:B------:R-:W-:Y:S01]  /*b1c0*/  FMUL R14, R70.reuse, R14 ;  /* 0x0000000e460e7220 */ /* 0x040fe20000400000 */
[----:B------:R-:W-:Y:S02]  /*b1d0*/  HADD2.F32 R82, -RZ, R142.H1_H1 ;  /* 0x3000008eff527230 */ /* 0x000fe40000004100 */
[C---:B------:R-:W-:Y:S01]  /*b1e0*/  FFMA R11, R73.reuse, R78, R11 ;  /* 0x0000004e490b7223 */ /* 0x040fe2000000000b */
[C---:B------:R-:W-:Y:S01]  /*b1f0*/  FFMA R12, R73.reuse, R77, R12 ;  /* 0x0000004d490c7223 */ /* 0x040fe2000000000c */
[C---:B------:R-:W-:Y:S01]  /*b200*/  FFMA R13, R73.reuse, R80, R13 ;  /* 0x00000050490d7223 */ /* 0x040fe2000000000d */
[----:B------:R-:W-:Y:S01]  /*b210*/  FFMA R14, R73, R79, R14 ;  /* 0x0000004f490e7223 */ /* 0x000fe2000000000e */
[----:B------:R-:W-:Y:S01]  /*b220*/  HADD2.F32 R75, -RZ, R130.H1_H1 ;  /* 0x30000082ff4b7230 */ /* 0x000fe20000004100 */
[----:B------:R-:W-:Y:S01]  /*b230*/  F2FP.SATFINITE.E4M3.F32.PACK_AB_MERGE_C R78, R11, R10, RZ ;  /* 0x0000000a0b4e723e */ /* 0x000fe200048070ff */
[C---:B------:R-:W-:Y:S01]  /*b240*/  FMUL R10, R70.reuse, R21 ;  /* 0x00000015460a7220 */ /* 0x040fe20000400000 */
[C---:B------:R-:W-:Y:S01]  /*b250*/  FMUL R21, R70.reuse, R28 ;  /* 0x0000001c46157220 */ /* 0x040fe20000400000 */
        /* <DEDUP_REMOVED lines=8> */
[C---:B------:R-:W-:Y:S01]  /*b2e0*/  FMUL R18, R70.reuse, R25 ;  /* 0x0000001946127220 */ /* 0x040fe20000400000 */
[----:B------:R-:W-:Y:S01]  /*b2f0*/  F2FP.SATFINITE.E4M3.F32.PACK_AB_MERGE_C R14, R15, R14, RZ ;  /* 0x0000000e0f0e723e */ /* 0x000fe200048070ff */
        /* <DEDUP_REMOVED lines=8> */
[C---:B------:R-:W-:Y:S01]  /*b380*/  FFMA R11, R73.reuse, R88, R11 ;  /* 0x00000058490b7223 */ /* 0x040fe2000000000b */
[----:B------:R-:W-:Y:S01]  /*b390*/  FMUL R22, R70, R29 ;  /* 0x0000001d46167220 */ /* 0x000fe20000400000 */
        /* <DEDUP_REMOVED lines=13> */
[----:B------:R-:W-:Y:S01]  /*b470*/  FMUL R20, R70, R27 ;  /* 0x0000001b46147220 */ /* 0x000fe20000400000 */
[--C-:B------:R-:W-:Y:S01]  /*b480*/  HADD2.F32 R96, -RZ, R146.reuse.H0_H0 ;  /* 0x20000092ff607230 */ /* 0x100fe20000004100 */
[----:B------:R-:W-:Y:S01]  /*b490*/  F2FP.SATFINITE.E4M3.F32.PACK_AB_MERGE_C R16, R10, R7, R16 ;  /* 0x000000070a10723e */ /* 0x000fe20004807010 */
[----:B------:R-:W-:Y:S02]  /*b4a0*/  HADD2.F32 R97, -RZ, R146.H1_H1 ;  /* 0x30000092ff617230 */ /* 0x000fe40000004100 */
        /* <DEDUP_REMOVED lines=28> */
[----:B------:R-:W-:Y:S01]  /*b670*/  F2FP.F16.E4M3.UNPACK_B R151, R151.H1 ;  /* 0x00000097ff97723e */ /* 0x000fe200030006ff */
[----:B------:R-:W-:Y:S01]  /*b680*/  FMUL R38, R70, R45 ;  /* 0x0000002d46267220 */ /* 0x000fe20000400000 */
[----:B------:R-:W-:Y:S01]  /*b690*/  F2FP.SATFINITE.E4M3.F32.PACK_AB_MERGE_C R19, R28, R27, RZ ;  /* 0x0000001b1c13723e */ /* 0x000fe200048070ff */
[----:B------:R-:W-:Y:S01]  /*b6a0*/  FFMA R31, R73, R104, R31 ;  /* 0x00000068491f7223 */ /* 0x000fe2000000001f */
[C---:B------:R-:W-:Y:S01]  /*b6b0*/  FMUL R45, R70.reuse, R52 ;  /* 0x00000034462d7220 */ /* 0x040fe20000400000 */
[C---:B------:R-:W-:Y:S01]  /*b6c0*/  FMUL R52, R70.reuse, R59 ;  /* 0x0000003b46347220 */ /* 0x040fe20000400000 */
[----:B------:R-:W-:Y:S01]  /*b6d0*/  F2FP.F16.E4M3.UNPACK_B R152, R152.H1 ;  /* 0x00000098ff98723e */ /* 0x000fe200030006ff */
[C---:B------:R-:W-:Y:S01]  /*b6e0*/  FMUL R59, R70.reuse, R66 ;  /* 0x00000042463b7220 */ /* 0x040fe20000400000 */
[----:B------:R-:W-:Y:S01]  /*b6f0*/  F2FP.SATFINITE.E4M3.F32.PACK_AB_MERGE_C R66, R13, R12, R14 ;  /* 0x0000000c0d42723e */ /* 0x000fe2000480700e */
        /* <DEDUP_REMOVED lines=11> */
[C---:B------:R-:W-:Y:S01]  /*b7b0*/  FFMA R35, R73.reuse, R108, R35 ;  /* 0x0000006c49237223 */ /* 0x040fe20000000023 */
[C---:B------:R-:W-:Y:S01]  /*b7c0*/  FMUL R36, R70.reuse, R43 ;  /* 0x0000002b46247220 */ /* 0x040fe20000400000 */
[--C-:B------:R-:W-:Y:S02]  /*b7d0*/  HADD2.F32 R112, -RZ, R150.reuse.H0_H0 ;  /* 0x20000096ff707230 */ /* 0x100fe40000004100 */
[C---:B------:R-:W-:Y:S01]  /*b7e0*/  FMUL R39, R70.reuse, R46 ;  /* 0x0000002e46277220 */ /* 0x040fe20000400000 */
        /* <DEDUP_REMOVED lines=13> */
[C---:B------:R-:W-:Y:S01]  /*b8c0*/  FMUL R46, R70.reuse, R53 ;  /* 0x00000035462e7220 */ /* 0x040fe20000400000 */
[--C-:B------:R-:W-:Y:S02]  /*b8d0*/  HADD2.F32 R120, -RZ, R152.reuse.H0_H0 ;  /* 0x20000098ff787230 */ /* 0x100fe40000004100 */
[C---:B------:R-:W-:Y:S01]  /*b8e0*/  FMUL R50, R70.reuse, R57 ;  /* 0x0000003946327220 */ /* 0x040fe20000400000 */
[C---:B------:R-:W-:Y:S01]  /*b8f0*/  FMUL R51, R70.reuse, R58 ;  /* 0x0000003a46337220 */ /* 0x040fe20000400000 */
[C---:B------:R-:W-:Y:S01]  /*b900*/  FMUL R53, R70.reuse, R60 ;  /* 0x0000003c46357220 */ /* 0x040fe20000400000 */
[C---:B------:R-:W-:Y:S01]  /*b910*/  FFMA R43, R73.reuse, R116, R43 ;  /* 0x00000074492b7223 */ /* 0x040fe2000000002b */
[----:B------:R-:W-:Y:S02]  /*b920*/  HADD2.F32 R121, -RZ, R152.H1_H1 ;  /* 0x30000098ff797230 */ /* 0x000fe40000004100 */
[C---:B------:R-:W-:Y:S01]  /*b930*/  FMUL R47, R70.reuse, R54 ;  /* 0x00000036462f7220 */ /* 0x040fe20000400000 */
[C---:B------:R-:W-:Y:S01]  /*b940*/  FMUL R57, R70.reuse, R64 ;  /* 0x0000004046397220 */ /* 0x040fe20000400000 */
[C---:B------:R-:W-:Y:S01]  /*b950*/  FMUL R58, R70.reuse, R65 ;  /* 0x00000041463a7220 */ /* 0x040fe20000400000 */
[C---:B------:R-:W-:Y:S01]  /*b960*/  FMUL R60, R70.reuse, R67 ;  /* 0x00000043463c7220 */ /* 0x040fe20000400000 */
[----:B------:R-:W-:Y:S01]  /*b970*/  FFMA R44, R73, R117, R44 ;  /* 0x00000075492c7223 */ /* 0x000fe2000000002c */
[C---:B------:R-:W-:Y:S01]  /*b980*/  FMUL R48, R70.reuse, R55 ;  /* 0x0000003746307220 */ /* 0x040fe20000400000 */
[----:B------:R-:W-:Y:S01]  /*b990*/  F2FP.SATFINITE.E4M3.F32.PACK_AB_MERGE_C R64, R5, R4, R76 ;  /* 0x000000040540723e */ /* 0x000fe2000480704c */
[----:B------:R-:W-:Y:S01]  /*b9a0*/  FFMA R45, R73, R118, R45 ;  /* 0x00000076492d7223 */ /* 0x000fe2000000002d */
[----:B------:R-:W-:Y:S01]  /*b9b0*/  F2FP.SATFINITE.E4M3.F32.PACK_AB_MERGE_C R65, R9, R8, R78 ;  /* 0x000000080941723e */ /* 0x000fe2000480704e */
[----:B------:R-:W-:Y:S01]  /*b9c0*/  FMUL R49, R70, R56 ;  /* 0x0000003846317220 */ /* 0x000fe20000400000 */
[----:B------:R-:W-:Y:S01]  /*b9d0*/  F2FP.SATFINITE.E4M3.F32.PACK_AB_MERGE_C R67, R2, R0, R3 ;  /* 0x000000000243723e */ /* 0x000fe20004807003 */
[C---:B------:R-:W-:Y:S01]  /*b9e0*/  FFMA R46, R73.reuse, R119, R46 ;  /* 0x00000077492e7223 */ /* 0x040fe2000000002e */
[----:B------:R-:W-:Y:S01]  /*b9f0*/  F2FP.F16.E4M3.UNPACK_B R154, R154.H1 ;  /* 0x0000009aff9a723e */ /* 0x000fe200030006ff */
[--C-:B------:R-:W-:Y:S02]  /*ba00*/  HADD2.F32 R124, -RZ, R153.reuse.H0_H0 ;  /* 0x20000099ff7c7230 */ /* 0x100fe40000004100 */
[C---:B------:R-:W-:Y:S01]  /*ba10*/  FFMA R47, R73.reuse, R120, R47 ;  /* 0x00000078492f7223 */ /* 0x040fe2000000002f */
[----:B------:R1:W-:Y:S01]  /*ba20*/  STS.128 [R137+UR44+0xa200], R64 ;  /* 0x00a2004089007988 */ /* 0x0003e20008000c2c */
[----:B------:R-:W-:Y:S02]  /*ba30*/  HADD2.F32 R125, -RZ, R153.H1_H1 ;  /* 0x30000099ff7d7230 */ /* 0x000fe40000004100 */
[C---:B------:R-:W-:Y:S01]  /*ba40*/  FFMA R48, R73.reuse, R121, R48 ;  /* 0x0000007949307223 */ /* 0x040fe20000000030 */
[C---:B------:R-:W-:Y:S01]  /*ba50*/  FFMA R49, R73.reuse, R122, R49 ;  /* 0x0000007a49317223 */ /* 0x040fe20000000031 */
[----:B------:R-:W-:Y:S01]  /*ba60*/  F2FP.F16.E4M3.UNPACK_B R155, R155.H1 ;  /* 0x0000009bff9b723e */ /* 0x000fe200030006ff */
[C---:B------:R-:W-:Y:S01]  /*ba70*/  FFMA R50, R73.reuse, R123, R50 ;  /* 0x0000007b49327223 */ /* 0x040fe20000000032 */
[----:B------:R-:W-:Y:S01]  /*ba80*/  FMUL R54, R70, R61 ;  /* 0x0000003d46367220 */ /* 0x000fe20000400000 */
[--C-:B------:R-:W-:Y:S01]  /*ba90*/  HADD2.F32 R128, -RZ, R154.reuse.H0_H0 ;  /* 0x2000009aff807230 */ /* 0x100fe20000004100 */
[----:B------:R1:W-:Y:S01]  /*baa0*/  STS.128 [R179+0xa010], R16 ;  /* 0x00a01010b3007388 */ /* 0x0003e20000000c00 */
[----:B------:R-:W-:Y:S01]  /*bab0*/  F2FP.SATFINITE.E4M3.F32.PACK_AB_MERGE_C R35, R36, R35, RZ ;  /* 0x000000232423723e */ /* 0x000fe200048070ff */
[C---:B------:R-:W-:Y:S01]  /*bac0*/  FFMA R51, R73.reuse, R124, R51 ;  /* 0x0000007c49337223 */ /* 0x040fe20000000033 */
[----:B------:R-:W-:Y:S01]  /*bad0*/  F2FP.SATFINITE.E4M3.F32.PACK_AB_MERGE_C R39, R40, R39, RZ ;  /* 0x000000272827723e */ /* 0x000fe200048070ff */
[----:B------:R-:W-:Y:S02]  /*bae0*/  HADD2.F32 R129, -RZ, R154.H1_H1 ;  /* 0x3000009aff817230 */ /* 0x000fe40000004100 */
[C---:B------:R-:W-:Y:S01]  /*baf0*/  FMUL R55, R70.reuse, R62 ;  /* 0x0000003e46377220 */ /* 0x040fe20000400000 */
[C---:B------:R-:W-:Y:S01]  /*bb00*/  FFMA R52, R73.reuse, R125, R52 ;  /* 0x0000007d49347223 */ /* 0x040fe20000000034 */
[----:B------:R-:W-:Y:S01]  /*bb10*/  FMUL R56, R70, R63 ;  /* 0x0000003f46387220 */ /* 0x000fe20000400000 */
[C---:B------:R-:W-:Y:S01]  /*bb20*/  FFMA R53, R73.reuse, R126, R53 ;  /* 0x0000007e49357223 */ /* 0x040fe20000000035 */
[C---:B------:R-:W-:Y:S01]  /*bb30*/  FFMA R54, R73.reuse, R127, R54 ;  /* 0x0000007f49367223 */ /* 0x040fe20000000036 */
[--C-:B------:R-:W-:Y:S02]  /*bb40*/  HADD2.F32 R74, -RZ, R155.reuse.H0_H0 ;  /* 0x2000009bff4a7230 */ /* 0x100fe40000004100 */
[C---:B------:R-:W-:Y:S01]  /*bb50*/  FFMA R55, R73.reuse, R128, R55 ;  /* 0x0000008049377223 */ /* 0x040fe20000000037 */
[----:B------:R-:W-:Y:S02]  /*bb60*/  HADD2.F32 R131, -RZ, R155.H1_H1 ;  /* 0x3000009bff837230 */ /* 0x000fe40000004100 */
[C---:B------:R-:W-:Y:S01]  /*bb70*/  FFMA R56, R73.reuse, R129, R56 ;  /* 0x0000008149387223 */ /* 0x040fe20000000038 */
[----:B------:R-:W-:Y:S01]  /*bb80*/  F2FP.SATFINITE.E4M3.F32.PACK_AB_MERGE_C R43, R44, R43, RZ ;  /* 0x0000002b2c2b723e */ /* 0x000fe200048070ff */
[C---:B------:R-:W-:Y:S01]  /*bb90*/  FFMA R57, R73.reuse, R72, R57 ;  /* 0x0000004849397223 */ /* 0x040fe20000000039 */
[C---:B------:R-:W-:Y:S01]  /*bba0*/  FFMA R58, R73.reuse, R75, R58 ;  /* 0x0000004b493a7223 */ /* 0x040fe2000000003a */
[C---:B------:R-:W-:Y:S01]  /*bbb0*/  FFMA R59, R73.reuse, R74, R59 ;  /* 0x0000004a493b7223 */ /* 0x040fe2000000003b */
[----:B------:R-:W-:Y:S01]  /*bbc0*/  F2FP.SATFINITE.E4M3.F32.PACK_AB_MERGE_C R33, R34, R33, R35 ;  /* 0x000000212221723e */ /* 0x000fe20004807023 */
[----:B------:R-:W-:Y:S01]  /*bbd0*/  FFMA R60, R73, R131, R60 ;  /* 0x00000083493c7223 */ /* 0x000fe2000000003c */
[----:B------:R-:W-:Y:S02]  /*bbe0*/  F2FP.SATFINITE.E4M3.F32.PACK_AB_MERGE_C R32, R30, R29, R32 ;  /* 0x0000001d1e20723e */ /* 0x000fe40004807020 */
        /* <DEDUP_REMOVED lines=11> */
[----:B------:R-:W-:Y:S03]  /*bca0*/  IADD3 R68, PT, PT, R68, 0x1, RZ ;  /* 0x0000000144447810 */ /* 0x000fe60007ffe0ff */
        /* <DEDUP_REMOVED lines=18> */
.L_x_143:
[----:B------:R-:W-:Y:S05]  /*bdd0*/  BSYNC.RECONVERGENT B0 ;  /* 0x0000000000007941 */ /* 0x000fea0003800200 */
.L_x_142:
[----:B------:R-:W-:Y:S01]  /*bde0*/  R2UR UR4, R164 ;  /* 0x00000000a40472ca */ /* 0x000fe200000e0000 */
[----:B------:R-:W-:Y:S01]  /*bdf0*/  BAR.SYNC.DEFER_BLOCKING 0x1, 0x80 ;  /* 0x0042000000007b1d */ /* 0x000fe20000010000 */
[----:B------:R-:W-:Y:S01]  /*be00*/  ISETP.NE.AND P0, PT, R166, 0x2, PT ;  /* 0x00000002a600780c */ /* 0x000fe20003f05270 */
[----:B------:R-:W-:Y:S01]  /*be10*/  UISETP.NE.AND UP0, UPT, UR46, URZ, UPT ;  /* 0x000000ff2e00728c */ /* 0x000fe2000bf05270 */
[----:B------:R-:W-:Y:S01]  /*be20*/  ISETP.NE.AND P1, PT, R68, 0x2, PT ;  /* 0x000000024400780c */ /* 0x000fe20003f25270 */
[----:B------:R-:W-:Y:S01]  /*be30*/  UIADD3 UR16, UPT, UPT, UR38, UR61, URZ ;  /* 0x0000003d26107290 */ /* 0x000fe2000fffe0ff */
[----:B------:R-:W-:Y:S02]  /*be40*/  SEL R0, RZ, 0x1, P0 ;  /* 0x00000001ff007807 */ /* 0x000fe40000000000 */
[----:B------:R-:W-:Y:S02]  /*be50*/  SEL R3, RZ, 0x1, P1 ;  /* 0x00000001ff037807 */ /* 0x000fe40000800000 */
[----:B------:R-:W-:Y:S02]  /*be60*/  LOP3.LUT R171, R171, R0, RZ, 0x3c, !PT ;  /* 0x00000000abab7212 */ /* 0x000fe400078e3cff */
[----:B------:R-:W-:Y:S01]  /*be70*/  LOP3.LUT R172, R172, R3, RZ, 0x3c, !PT ;  /* 0x00000003acac7212 */ /* 0x000fe200078e3cff */
[----:B------:R-:W-:Y:S01]  /*be80*/  UIADD3 UR20, UPT, UPT, UR37, UR4, URZ ;  /* 0x0000000425147290 */ /* 0x000fe2000fffe0ff */
[----:B------:R-:W-:Y:S02]  /*be90*/  SEL R166, R166, RZ, P0 ;  /* 0x000000ffa6a67207 */ /* 0x000fe40000000000 */
[----:B------:R-:W-:Y:S01]  /*bea0*/  SEL R68, R68, RZ, P1 ;  /* 0x000000ff44447207 */ /* 0x000fe20000800000 */
[----:B------:R-:W-:Y:S01]  /*beb0*/  UMOV UR36, UR59 ;  /* 0x0000003b00247c82 */ /* 0x000fe20008000000 */
[----:B------:R-:W-:Y:S07]  /*bec0*/  BRA.U UP0, `(.L_x_144) ;  /* 0xffffff9900907547 */ /* 0x000fee000b83ffff */
[----:B------:R-:W-:Y:S05]  /*bed0*/  EXIT ;  /* 0x000000000000794d */ /* 0x000fea0003800000 */
.L_x_24:
[----:B---3--:R3:W4:Y:S02]  /*bee0*/  SYNCS.PHASECHK.TRANS64.TRYWAIT P0, [R3+URZ+0xf0], R2 ;  /* 0x0000f002030075a7 */ /* 0x00872400080011ff */
[----:B----4-:R-:W-:Y:S05]  /*bef0*/  @!P0 NANOSLEEP.SYNCS 0x989680 ;  /* 0x009896800000895d */ /* 0x010fea0003900000 */
[----:B------:R-:W4:Y:S02]  /*bf00*/  @!P0 SYNCS.PHASECHK.TRANS64 P0, [R3+URZ+0xf0], R2 ;  /* 0x0000f002030085a7 */ /* 0x000f2400080010ff */
[----:B----4-:R-:W-:Y:S05]  /*bf10*/  @!P0 BRA `(.L_x_24) ;  /* 0xfffffffc00f08947 */ /* 0x010fea000383ffff */
[----:B------:R-:W-:Y:S05]  /*bf20*/  BRA `(.L_x_145) ;  /* 0xffffff5c00147947 */ /* 0x000fea000383ffff */
.L_x_27:
[----:B--2---:R-:W-:-:S07]  /*bf30*/  MOV R0, UR33 ;  /* 0x0000002100007c02 */ /* 0x004fce0008000f00 */
.L_x_146:
[----:B--2---:R2:W3:Y:S02]  /*bf40*/  SYNCS.PHASECHK.TRANS64.TRYWAIT P0, [R0+URZ+0x28], R3 ;  /* 0x00002803000075a7 */ /* 0x0044e400080011ff */
[----:B---3--:R-:W-:Y:S05]  /*bf50*/  @!P0 NANOSLEEP.SYNCS 0x989680 ;  /* 0x009896800000895d */ /* 0x008fea0003900000 */
[----:B------:R-:W3:Y:S02]  /*bf60*/  @!P0 SYNCS.PHASECHK.TRANS64 P0, [R0+URZ+0x28], R3 ;  /* 0x00002803000085a7 */ /* 0x000ee400080010ff */
[----:B---3--:R-:W-:Y:S05]  /*bf70*/  @!P0 BRA `(.L_x_146) ;  /* 0xfffffffc00f08947 */ /* 0x008fea000383ffff */
[----:B------:R-:W-:Y:S05]  /*bf80*/  BRA `(.L_x_26) ;  /* 0xffffff5c006c7947 */ /* 0x000fea000383ffff */
.L_x_34:
[----:B-1----:R-:W-:-:S07]  /*bf90*/  MOV R0, UR17 ;  /* 0x0000001100007c02 */ /* 0x002fce0008000f00 */
.L_x_147:
[----:B-1----:R1:W2:Y:S02]  /*bfa0*/  SYNCS.PHASECHK.TRANS64.TRYWAIT P0, [R0+URZ+0x28], R3 ;  /* 0x00002803000075a7 */ /* 0x0022a400080011ff */
[----:B--2---:R-:W-:Y:S05]  /*bfb0*/  @!P0 NANOSLEEP.SYNCS 0x989680 ;  /* 0x009896800000895d */ /* 0x004fea0003900000 */
[----:B------:R-:W2:Y:S02]  /*bfc0*/  @!P0 SYNCS.PHASECHK.TRANS64 P0, [R0+URZ+0x28], R3 ;  /* 0x00002803000085a7 */ /* 0x000ea400080010ff */
[----:B--2---:R-:W-:Y:S05]  /*bfd0*/  @!P0 BRA `(.L_x_147) ;  /* 0xfffffffc00f08947 */ /* 0x004fea000383ffff */
[----:B------:R-:W-:Y:S05]  /*bfe0*/  BRA `(.L_x_33) ;  /* 0xffffff6000347947 */ /* 0x000fea000383ffff */
.L_x_39:
[----:B-1----:R1:W2:Y:S02]  /*bff0*/  SYNCS.PHASECHK.TRANS64.TRYWAIT P0, [R3+URZ+0xa0], R0 ;  /* 0x0000a000030075a7 */ /* 0x0022a400080011ff */
[----:B--2---:R-:W-:Y:S05]  /*c000*/  @!P0 NANOSLEEP.SYNCS 0x989680 ;  /* 0x009896800000895d */ /* 0x004fea0003900000 */
[----:B------:R-:W2:Y:S02]  /*c010*/  @!P0 SYNCS.PHASECHK.TRANS64 P0, [R3+URZ+0xa0], R0 ;  /* 0x0000a000030085a7 */ /* 0x000ea400080010ff */
[----:B--2---:R-:W-:Y:S05]  /*c020*/  @!P0 BRA `(.L_x_39) ;  /* 0xfffffffc00f08947 */ /* 0x004fea000383ffff */
[----:B------:R-:W-:Y:S05]  /*c030*/  BRA `(.L_x_148) ;  /* 0xffffff6000e47947 */ /* 0x000fea000383ffff */
.L_x_43:
[----:B-1----:R-:W-:-:S07]  /*c040*/  MOV R0, UR4 ;  /* 0x0000000400007c02 */ /* 0x002fce0008000f00 */
.L_x_149:
[----:B-1----:R1:W2:Y:S02]  /*c050*/  SYNCS.PHASECHK.TRANS64.TRYWAIT P0, [R0+URZ], R3 ;  /* 0x00000003000075a7 */ /* 0x0022a400080011ff */
[----:B--2---:R-:W-:Y:S05]  /*c060*/  @!P0 NANOSLEEP.SYNCS 0x989680 ;  /* 0x009896800000895d */ /* 0x004fea0003900000 */
[----:B------:R-:W2:Y:S02]  /*c070*/  @!P0 SYNCS.PHASECHK.TRANS64 P0, [R0+URZ], R3 ;  /* 0x00000003000085a7 */ /* 0x000ea400080010ff */
[----:B--2---:R-:W-:Y:S05]  /*c080*/  @!P0 BRA `(.L_x_149) ;  /* 0xfffffffc00f08947 */ /* 0x004fea000383ffff */
[----:B------:R-:W-:Y:S05]  /*c090*/  BRA `(.L_x_150) ;  /* 0xffffff68008c7947 */ /* 0x000fea000383ffff */
.L_x_44:
[----:B------:R-:W-:-:S07]  /*c0a0*/  MOV R0, UR5 ;  /* 0x0000000500007c02 */ /* 0x000fce0008000f00 */
.L_x_151:
[----:B-1----:R1:W2:Y:S02]  /*c0b0*/  SYNCS.PHASECHK.TRANS64.TRYWAIT P0, [R0+URZ], R3 ;  /* 0x00000003000075a7 */ /* 0x0022a400080011ff */
[----:B--2---:R-:W-:Y:S05]  /*c0c0*/  @!P0 NANOSLEEP.SYNCS 0x989680 ;  /* 0x009896800000895d */ /* 0x004fea0003900000 */
[----:B------:R-:W2:Y:S02]  /*c0d0*/  @!P0 SYNCS.PHASECHK.TRANS64 P0, [R0+URZ], R3 ;  /* 0x00000003000085a7 */ /* 0x000ea400080010ff */
[----:B--2---:R-:W-:Y:S05]  /*c0e0*/  @!P0 BRA `(.L_x_151) ;  /* 0xfffffffc00f08947 */ /* 0x004fea000383ffff */
[----:B------:R-:W-:Y:S05]  /*c0f0*/  BRA `(.L_x_152) ;  /* 0xffffff6800987947 */ /* 0x000fea000383ffff */
.L_x_45:
[----:B------:R-:W-:-:S07]  /*c100*/  MOV R0, UR5 ;  /* 0x0000000500007c02 */ /* 0x000fce0008000f00 */
.L_x_153:
[----:B-1----:R1:W2:Y:S02]  /*c110*/  SYNCS.PHASECHK.TRANS64.TRYWAIT P0, [R0+URZ], R3 ;  /* 0x00000003000075a7 */ /* 0x0022a400080011ff */
[----:B--2---:R-:W-:Y:S05]  /*c120*/  @!P0 NANOSLEEP.SYNCS 0x989680 ;  /* 0x009896800000895d */ /* 0x004fea0003900000 */
[----:B------:R-:W2:Y:S02]  /*c130*/  @!P0 SYNCS.PHASECHK.TRANS64 P0, [R0+URZ], R3 ;  /* 0x00000003000085a7 */ /* 0x000ea400080010ff */
[----:B--2---:R-:W-:Y:S05]  /*c140*/  @!P0 BRA `(.L_x_153) ;  /* 0xfffffffc00f08947 */ /* 0x004fea000383ffff */
[----:B------:R-:W-:Y:S05]  /*c150*/  BRA `(.L_x_154) ;  /* 0xffffff6800a47947 */ /* 0x000fea000383ffff */
.L_x_46:
[----:B------:R-:W-:-:S07]  /*c160*/  MOV R0, UR5 ;  /* 0x0000000500007c02 */ /* 0x000fce0008000f00 */
.L_x_155:
[----:B-1----:R1:W2:Y:S02]  /*c170*/  SYNCS.PHASECHK.TRANS64.TRYWAIT P0, [R0+URZ], R3 ;  /* 0x00000003000075a7 */ /* 0x0022a400080011ff */
[----:B--2---:R-:W-:Y:S05]  /*c180*/  @!P0 NANOSLEEP.SYNCS 0x989680 ;  /* 0x009896800000895d */ /* 0x004fea0003900000 */
[----:B------:R-:W2:Y:S02]  /*c190*/  @!P0 SYNCS.PHASECHK.TRANS64 P0, [R0+URZ], R3 ;  /* 0x00000003000085a7 */ /* 0x000ea400080010ff */
[----:B--2---:R-:W-:Y:S05]  /*c1a0*/  @!P0 BRA `(.L_x_155) ;  /* 0xfffffffc00f08947 */ /* 0x004fea000383ffff */
[----:B------:R-:W-:Y:S05]  /*c1b0*/  BRA `(.L_x_156) ;  /* 0xffffff6800b07947 */ /* 0x000fea000383ffff */
.L_x_49:
[----:B--2---:R2:W3:Y:S02]  /*c1c0*/  SYNCS.PHASECHK.TRANS64.TRYWAIT P0, [R2+URZ+0xe0], R5 ;  /* 0x0000e005020075a7 */ /* 0x0044e400080011ff */
[----:B---3--:R-:W-:Y:S05]  /*c1d0*/  @!P0 NANOSLEEP.SYNCS 0x989680 ;  /* 0x009896800000895d */ /* 0x008fea0003900000 */
[----:B------:R-:W3:Y:S02]  /*c1e0*/  @!P0 SYNCS.PHASECHK.TRANS64 P0, [R2+URZ+0xe0], R5 ;  /* 0x0000e005020085a7 */ /* 0x000ee400080010ff */
[----:B---3--:R-:W-:Y:S05]  /*c1f0*/  @!P0 BRA `(.L_x_49) ;  /* 0xfffffffc00f08947 */ /* 0x008fea000383ffff */
[----:B------:R-:W-:Y:S05]  /*c200*/  BRA `(.L_x_157) ;  /* 0xffffff6c000c7947 */ /* 0x000fea000383ffff */
.L_x_50:
[----:B------:R-:W-:-:S07]  /*c210*/  MOV R2, UR4 ;  /* 0x0000000400027c02 */ /* 0x000fce0008000f00 */
.L_x_158:
[----:B--2---:R2:W3:Y:S02]  /*c220*/  SYNCS.PHASECHK.TRANS64.TRYWAIT P0, [R2+URZ+0xb0], R5 ;  /* 0x0000b005020075a7 */ /* 0x0044e400080011ff */
[----:B---3--:R-:W-:Y:S05]  /*c230*/  @!P0 NANOSLEEP.SYNCS 0x989680 ;  /* 0x009896800000895d */ /* 0x008fea0003900000 */
[----:B------:R-:W3:Y:S02]  /*c240*/  @!P0 SYNCS.PHASECHK.TRANS64 P0, [R2+URZ+0xb0], R5 ;  /* 0x0000b005020085a7 */ /* 0x000ee400080010ff */
[----:B---3--:R-:W-:Y:S05]  /*c250*/  @!P0 BRA `(.L_x_158) ;  /* 0xfffffffc00f08947 */ /* 0x008fea000383ffff */
[----:B------:R-:W-:Y:S05]  /*c260*/  BRA `(.L_x_159) ;  /* 0xffffff6c001c7947 */ /* 0x000fea000383ffff */
.L_x_51:
[----:B--2---:R2:W3:Y:S02]  /*c270*/  SYNCS.PHASECHK.TRANS64.TRYWAIT P1, [R2+URZ+0xa0], R5 ;  /* 0x0000a005020075a7 */ /* 0x0044e400080211ff */
[----:B---3--:R-:W-:Y:S05]  /*c280*/  @!P1 NANOSLEEP.SYNCS 0x989680 ;  /* 0x009896800000995d */ /* 0x008fea0003900000 */
[----:B------:R-:W3:Y:S02]  /*c290*/  @!P1 SYNCS.PHASECHK.TRANS64 P1, [R2+URZ+0xa0], R5 ;  /* 0x0000a005020095a7 */ /* 0x000ee400080210ff */
[----:B---3--:R-:W-:Y:S05]  /*c2a0*/  @!P1 BRA `(.L_x_51) ;  /* 0xfffffffc00f09947 */ /* 0x008fea000383ffff */
[----:B------:R-:W-:Y:S05]  /*c2b0*/  BRA `(.L_x_160) ;  /* 0xffffff6c004c7947 */ /* 0x000fea000383ffff */
.L_x_54:
[----:B------:R-:W-:-:S07]  /*c2c0*/  MOV R0, UR4 ;  /* 0x0000000400007c02 */ /* 0x000fce0008000f00 */
.L_x_161:
[----:B--2---:R2:W3:Y:S02]  /*c2d0*/  SYNCS.PHASECHK.TRANS64.TRYWAIT P0, [R0+URZ+0xb0], R3 ;  /* 0x0000b003000075a7 */ /* 0x0044e400080011ff */
[----:B---3--:R-:W-:Y:S05]  /*c2e0*/  @!P0 NANOSLEEP.SYNCS 0x989680 ;  /* 0x009896800000895d */ /* 0x008fea0003900000 */
[----:B------:R-:W3:Y:S02]  /*c2f0*/  @!P0 SYNCS.PHASECHK.TRANS64 P0, [R0+URZ+0xb0], R3 ;  /* 0x0000b003000085a7 */ /* 0x000ee400080010ff */
[----:B---3--:R-:W-:Y:S05]  /*c300*/  @!P0 BRA `(.L_x_161) ;  /* 0xfffffffc00f08947 */ /* 0x008fea000383ffff */
[----:B------:R-:W-:Y:S05]  /*c310*/  BRA `(.L_x_53) ;  /* 0xffffff6c00a07947 */ /* 0x000fea000383ffff */
.L_x_63:
[----:B--2---:R-:W-:-:S04]  /*c320*/  MOV R0, UR5 ;  /* 0x0000000500007c02 */ /* 0x004fc80008000f00 */
[----:B------:R2:W3:Y:S03]  /*c330*/  SYNCS.PHASECHK.TRANS64.TRYWAIT P0, [R0+URZ+0x8], R7 ;  /* 0x00000807000075a7 */ /* 0x0004e600080011ff */
[----:B---3--:R-:W-:Y:S05]  /*c340*/  @!P0 NANOSLEEP.SYNCS 0x989680 ;  /* 0x009896800000895d */ /* 0x008fea0003900000 */
[----:B------:R-:W3:Y:S02]  /*c350*/  @!P0 SYNCS.PHASECHK.TRANS64 P0, [R0+URZ+0x8], R7 ;  /* 0x00000807000085a7 */ /* 0x000ee400080010ff */
[----:B---3--:R-:W-:Y:S05]  /*c360*/  @!P0 BRA `(.L_x_63) ;  /* 0xfffffffc00ec8947 */ /* 0x008fea000383ffff */
[----:B------:R-:W-:Y:S05]  /*c370*/  BRA `(.L_x_62) ;  /* 0xffffff7000547947 */ /* 0x000fea000383ffff */
.L_x_65:
[----:B------:R-:W-:Y:S01]  /*c380*/  BSSY B0, `(.L_x_162) ;  /* 0x0000006000007945 */ /* 0x000fe20003800000 */
[----:B------:R-:W-:-:S07]  /*c390*/  MOV R15, 0xffffffff ;  /* 0xffffffff000f7802 */ /* 0x000fce0000000f00 */
[----:B-12--5:R-:W-:Y:S05]  /*c3a0*/  WARPSYNC.COLLECTIVE R15, `(.L_x_163) ;  /* 0x000000000f0c7348 */ /* 0x026fea0003c00000 */
[----:B------:R-:W-:Y:S02]  /*c3b0*/  ELECT P6, UR79, PT ;  /* 0x00000000004f782f */ /* 0x000fe400038c0000 */
[----:B------:R-:W-:Y:S01]  /*c3c0*/  MOV R14, UR79 ;  /* 0x0000004f000e7c02 */ /* 0x000fe20008000f00 */
[----:B-12--5:R-:W-:Y:S10]  /*c3d0*/  ENDCOLLECTIVE ;  /* 0x000000000000791b */ /* 0x026ff40003800000 */
.L_x_163:
[----:B------:R-:W-:Y:S05]  /*c3e0*/  BSYNC B0 ;  /* 0x0000000000007941 */ /* 0x000fea0003800000 */
.L_x_162:
[----:B------:R-:W-:Y:S01]  /*c3f0*/  PLOP3.LUT P0, PT, P6, PT, PT, 0x80, 0x8 ;  /* 0x000000000008781c */ /* 0x000fe2000370f070 */
[----:B------:R-:W-:-:S12]  /*c400*/  BRA `(.L_x_164) ;  /* 0xffffff7000807947 */ /* 0x000fd8000383ffff */
.L_x_67:
[----:B--2---:R-:W-:-:S04]  /*c410*/  MOV R0, UR5 ;  /* 0x0000000500007c02 */ /* 0x004fc80008000f00 */
[----:B------:R2:W3:Y:S03]  /*c420*/  SYNCS.PHASECHK.TRANS64.TRYWAIT P0, [R0+URZ+0x8], R5 ;  /* 0x00000805000075a7 */ /* 0x0004e600080011ff */
[----:B---3--:R-:W-:Y:S05]  /*c430*/  @!P0 NANOSLEEP.SYNCS 0x989680 ;  /* 0x009896800000895d */ /* 0x008fea0003900000 */
[----:B------:R-:W3:Y:S02]  /*c440*/  @!P0 SYNCS.PHASECHK.TRANS64 P0, [R0+URZ+0x8], R5 ;  /* 0x00000805000085a7 */ /* 0x000ee400080010ff */
[----:B---3--:R-:W-:Y:S05]  /*c450*/  @!P0 BRA `(.L_x_67) ;  /* 0xfffffffc00ec8947 */ /* 0x008fea000383ffff */
[----:B------:R-:W-:Y:S05]  /*c460*/  BRA `(.L_x_66) ;  /* 0xffffff7000847947 */ /* 0x000fea000383ffff */
.L_x_68:
[----:B-1----:R1:W2:Y:S02]  /*c470*/  SYNCS.PHASECHK.TRANS64.TRYWAIT P0, [R0+URZ+0xa0], R5 ;  /* 0x0000a005000075a7 */ /* 0x0022a400080011ff */
[----:B--2---:R-:W-:Y:S05]  /*c480*/  @!P0 NANOSLEEP.SYNCS 0x989680 ;  /* 0x009896800000895d */ /* 0x004fea0003900000 */
[----:B------:R-:W2:Y:S02]  /*c490*/  @!P0 SYNCS.PHASECHK.TRANS64 P0, [R0+URZ+0xa0], R5 ;  /* 0x0000a005000085a7 */ /* 0x000ea400080010ff */
[----:B--2---:R-:W-:Y:S05]  /*c4a0*/  @!P0 BRA `(.L_x_68) ;  /* 0xfffffffc00f08947 */ /* 0x004fea000383ffff */
[----:B------:R-:W-:Y:S05]  /*c4b0*/  BRA `(.L_x_165) ;  /* 0xffffff7400707947 */ /* 0x000fea000383ffff */
.L_x_70:
[----:B------:R-:W-:-:S07]  /*c4c0*/  MOV R0, UR31 ;  /* 0x0000001f00007c02 */ /* 0x000fce0008000f00 */
.L_x_166:
[----:B-1----:R1:W2:Y:S02]  /*c4d0*/  SYNCS.PHASECHK.TRANS64.TRYWAIT P0, [R0+URZ+0xd0], R5 ;  /* 0x0000d005000075a7 */ /* 0x0022a400080011ff */
[----:B--2---:R-:W-:Y:S05]  /*c4e0*/  @!P0 NANOSLEEP.SYNCS 0x989680 ;  /* 0x009896800000895d */ /* 0x004fea0003900000 */
[----:B------:R-:W2:Y:S02]  /*c4f0*/  @!P0 SYNCS.PHASECHK.TRANS64 P0, [R0+URZ+0xd0], R5 ;  /* 0x0000d005000085a7 */ /* 0x000ea400080010ff */
[----:B--2---:R-:W-:Y:S05]  /*c500*/  @!P0 BRA `(.L_x_166) ;  /* 0xfffffffc00f08947 */ /* 0x004fea000383ffff */
[----:B------:R-:W-:Y:S05]  /*c510*/  BRA `(.L_x_167) ;  /* 0xffffff7400bc7947 */ /* 0x000fea000383ffff */
.L_x_73:
[----:B------:R-:W-:Y:S07]  /*c520*/  MOV R0, UR5 ;  /* 0x0000000500007c02 */ /* 0x000fee0008000f00 */
.L_x_168:
[----:B-1----:R1:W2:Y:S02]  /*c530*/  SYNCS.PHASECHK.TRANS64.TRYWAIT P0, [R0+URZ], R5 ;  /* 0x00000005000075a7 */ /* 0x0022a400080011ff */
[----:B--2---:R-:W-:Y:S05]  /*c540*/  @!P0 NANOSLEEP.SYNCS 0x989680 ;  /* 0x009896800000895d */ /* 0x004fea0003900000 */
[----:B------:R-:W2:Y:S02]  /*c550*/  @!P0 SYNCS.PHASECHK.TRANS64 P0, [R0+URZ], R5 ;  /* 0x00000005000085a7 */ /* 0x000ea400080010ff */
[----:B--2---:R-:W-:Y:S05]  /*c560*/  @!P0 BRA `(.L_x_168) ;  /* 0xfffffffc00f08947 */ /* 0x004fea000383ffff */
[----:B------:R-:W-:Y:S05]  /*c570*/  BRA `(.L_x_72) ;  /* 0xffffff7400d07947 */ /* 0x000fea000383ffff */
.L_x_77:
[----:B-1----:R-:W-:-:S07]  /*c580*/  MOV R0, UR4 ;  /* 0x0000000400007c02 */ /* 0x002fce0008000f00 */
.L_x_169:
[----:B-1----:R1:W2:Y:S02]  /*c590*/  SYNCS.PHASECHK.TRANS64.TRYWAIT P0, [R0+URZ], R3 ;  /* 0x00000003000075a7 */ /* 0x0022a400080011ff */
[----:B--2---:R-:W-:Y:S05]  /*c5a0*/  @!P0 NANOSLEEP.SYNCS 0x989680 ;  /* 0x009896800000895d */ /* 0x004fea0003900000 */
[----:B------:R-:W2:Y:S02]  /*c5b0*/  @!P0 SYNCS.PHASECHK.TRANS64 P0, [R0+URZ], R3 ;  /* 0x00000003000085a7 */ /* 0x000ea400080010ff */
[----:B--2---:R-:W-:Y:S05]  /*c5c0*/  @!P0 BRA `(.L_x_169) ;  /* 0xfffffffc00f08947 */ /* 0x004fea000383ffff */
[----:B------:R-:W-:Y:S05]  /*c5d0*/  BRA `(.L_x_170) ;  /* 0xffffff7800c47947 */ /* 0x000fea000383ffff */
.L_x_80:
[----:B------:R-:W-:-:S07]  /*c5e0*/  MOV R0, UR26 ;  /* 0x0000001a00007c02 */ /* 0x000fce0008000f00 */
.L_x_171:
[----:B-1----:R1:W2:Y:S02]  /*c5f0*/  SYNCS.PHASECHK.TRANS64.TRYWAIT P1, [R0+URZ+0x100], R3 ;  /* 0x00010003000075a7 */ /* 0x0022a400080211ff */
[----:B--2---:R-:W-:Y:S05]  /*c600*/  @!P1 NANOSLEEP.SYNCS 0x989680 ;  /* 0x009896800000995d */ /* 0x004fea0003900000 */
[----:B------:R-:W2:Y:S02]  /*c610*/  @!P1 SYNCS.PHASECHK.TRANS64 P1, [R0+URZ+0x100], R3 ;  /* 0x00010003000095a7 */ /* 0x000ea400080210ff */
[----:B--2---:R-:W-:Y:S05]  /*c620*/  @!P1 BRA `(.L_x_171) ;  /* 0xfffffffc00f09947 */ /* 0x004fea000383ffff */
[----:B------:R-:W-:Y:S05]  /*c630*/  BRA `(.L_x_172) ;  /* 0xffffff7c00107947 */ /* 0x000fea000383ffff */
.L_x_85:
[----:B---3--:R3:W4:Y:S02]  /*c640*/  SYNCS.PHASECHK.TRANS64.TRYWAIT P0, [R12+URZ+0xa0], R9 ;  /* 0x0000a0090c0075a7 */ /* 0x00872400080011ff */
[----:B----4-:R-:W-:Y:S05]  /*c650*/  @!P0 NANOSLEEP.SYNCS 0x989680 ;  /* 0x009896800000895d */ /* 0x010fea0003900000 */
[----:B------:R-:W4:Y:S02]  /*c660*/  @!P0 SYNCS.PHASECHK.TRANS64 P0, [R12+URZ+0xa0], R9 ;  /* 0x0000a0090c0085a7 */ /* 0x000f2400080010ff */
[----:B----4-:R-:W-:Y:S05]  /*c670*/  @!P0 BRA `(.L_x_85) ;  /* 0xfffffffc00f08947 */ /* 0x010fea000383ffff */
[----:B------:R-:W-:Y:S05]  /*c680*/  BRA `(.L_x_173) ;  /* 0xffffff8000387947 */ /* 0x000fea000383ffff */
.L_x_88:
[----:B------:R-:W-:Y:S07]  /*c690*/  MOV R0, UR21 ;  /* 0x0000001500007c02 */ /* 0x000fee0008000f00 */
.L_x_174:
[----:B-1----:R1:W3:Y:S02]  /*c6a0*/  SYNCS.PHASECHK.TRANS64.TRYWAIT P2, [R0+URZ+0x98], R11 ;  /* 0x0000980b000075a7 */ /* 0x0022e400080411ff */
[----:B---3--:R-:W-:Y:S05]  /*c6b0*/  @!P2 NANOSLEEP.SYNCS 0x989680 ;  /* 0x009896800000a95d */ /* 0x008fea0003900000 */
[----:B------:R-:W3:Y:S02]  /*c6c0*/  @!P2 SYNCS.PHASECHK.TRANS64 P2, [R0+URZ+0x98], R11 ;  /* 0x0000980b0000a5a7 */ /* 0x000ee400080410ff */
[----:B---3--:R-:W-:Y:S05]  /*c6d0*/  @!P2 BRA `(.L_x_174) ;  /* 0xfffffffc00f0a947 */ /* 0x008fea000383ffff */
[----:B------:R-:W-:Y:S05]  /*c6e0*/  BRA `(.L_x_87) ;  /* 0xffffff8400a07947 */ /* 0x000fea000383ffff */
.L_x_91:
[----:B---3--:R-:W-:Y:S07]  /*c6f0*/  MOV R0, UR21 ;  /* 0x0000001500007c02 */ /* 0x008fee0008000f00 */
.L_x_175:
[----:B-1----:R1:W3:Y:S02]  /*c700*/  SYNCS.PHASECHK.TRANS64.TRYWAIT P0, [R0+URZ+0x70], R9 ;  /* 0x00007009000075a7 */ /* 0x0022e400080011ff */
[----:B---3--:R-:W-:Y:S05]  /*c710*/  @!P0 NANOSLEEP.SYNCS 0x989680 ;  /* 0x009896800000895d */ /* 0x008fea0003900000 */
[----:B------:R-:W3:Y:S02]  /*c720*/  @!P0 SYNCS.PHASECHK.TRANS64 P0, [R0+URZ+0x70], R9 ;  /* 0x00007009000085a7 */ /* 0x000ee400080010ff */
[----:B---3--:R-:W-:Y:S05]  /*c730*/  @!P0 BRA `(.L_x_175) ;  /* 0xfffffffc00f08947 */ /* 0x008fea000383ffff */
[----:B------:R-:W-:Y:S05]  /*c740*/  BRA `(.L_x_176) ;  /* 0xffffff8400fc7947 */ /* 0x000fea000383ffff */
.L_x_92:
[----:B------:R-:W-:Y:S07]  /*c750*/  MOV R0, UR21 ;  /* 0x0000001500007c02 */ /* 0x000fee0008000f00 */
.L_x_177:
[----:B-1----:R1:W3:Y:S02]  /*c760*/  SYNCS.PHASECHK.TRANS64.TRYWAIT P0, [R0+URZ+0x78], R9 ;  /* 0x00007809000075a7 */ /* 0x0022e400080011ff */
[----:B---3--:R-:W-:Y:S05]  /*c770*/  @!P0 NANOSLEEP.SYNCS 0x989680 ;  /* 0x009896800000895d */ /* 0x008fea0003900000 */
[----:B------:R-:W3:Y:S02]  /*c780*/  @!P0 SYNCS.PHASECHK.TRANS64 P0, [R0+URZ+0x78], R9 ;  /* 0x00007809000085a7 */ /* 0x000ee400080010ff */
[----:B---3--:R-:W-:Y:S05]  /*c790*/  @!P0 BRA `(.L_x_177) ;  /* 0xfffffffc00f08947 */ /* 0x008fea000383ffff */
[----:B------:R-:W-:Y:S05]  /*c7a0*/  BRA `(.L_x_178) ;  /* 0xffffff8800387947 */ /* 0x000fea000383ffff */
.L_x_93:
[----:B------:R-:W-:Y:S07]  /*c7b0*/  MOV R0, UR21 ;  /* 0x0000001500007c02 */ /* 0x000fee0008000f00 */
.L_x_179:
[----:B-1----:R1:W3:Y:S02]  /*c7c0*/  SYNCS.PHASECHK.TRANS64.TRYWAIT P0, [R0+URZ+0x80], R9 ;  /* 0x00008009000075a7 */ /* 0x0022e400080011ff */
[----:B---3--:R-:W-:Y:S05]  /*c7d0*/  @!P0 NANOSLEEP.SYNCS 0x989680 ;  /* 0x009896800000895d */ /* 0x008fea0003900000 */
[----:B------:R-:W3:Y:S02]  /*c7e0*/  @!P0 SYNCS.PHASECHK.TRANS64 P0, [R0+URZ+0x80], R9 ;  /* 0x00008009000085a7 */ /* 0x000ee400080010ff */
[----:B---3--:R-:W-:Y:S05]  /*c7f0*/  @!P0 BRA `(.L_x_179) ;  /* 0xfffffffc00f08947 */ /* 0x008fea000383ffff */
[----:B------:R-:W-:Y:S05]  /*c800*/  BRA `(.L_x_180) ;  /* 0xffffff8800807947 */ /* 0x000fea000383ffff */
.L_x_94:
[----:B------:R-:W-:Y:S07]  /*c810*/  MOV R0, UR21 ;  /* 0x0000001500007c02 */ /* 0x000fee0008000f00 */
.L_x_181:
[----:B-1----:R1:W3:Y:S02]  /*c820*/  SYNCS.PHASECHK.TRANS64.TRYWAIT P0, [R0+URZ+0x88], R9 ;  /* 0x00008809000075a7 */ /* 0x0022e400080011ff */
[----:B---3--:R-:W-:Y:S05]  /*c830*/  @!P0 NANOSLEEP.SYNCS 0x989680 ;  /* 0x009896800000895d */ /* 0x008fea0003900000 */
[----:B------:R-:W3:Y:S02]  /*c840*/  @!P0 SYNCS.PHASECHK.TRANS64 P0, [R0+URZ+0x88], R9 ;  /* 0x00008809000085a7 */ /* 0x000ee400080010ff */
[----:B---3--:R-:W-:Y:S05]  /*c850*/  @!P0 BRA `(.L_x_181) ;  /* 0xfffffffc00f08947 */ /* 0x008fea000383ffff */
[----:B------:R-:W-:Y:S05]  /*c860*/  BRA `(.L_x_182) ;  /* 0xffffff8800c47947 */ /* 0x000fea000383ffff */
.L_x_96:
[----:B------:R-:W-:-:S07]  /*c870*/  MOV R0, UR21 ;  /* 0x0000001500007c02 */ /* 0x000fce0008000f00 */
.L_x_183:
[----:B-1----:R1:W4:Y:S02]  /*c880*/  SYNCS.PHASECHK.TRANS64.TRYWAIT P0, [R0+URZ+0x70], R3 ;  /* 0x00007003000075a7 */ /* 0x00232400080011ff */
[----:B----4-:R-:W-:Y:S05]  /*c890*/  @!P0 NANOSLEEP.SYNCS 0x989680 ;  /* 0x009896800000895d */ /* 0x010fea0003900000 */
[----:B------:R-:W4:Y:S02]  /*c8a0*/  @!P0 SYNCS.PHASECHK.TRANS64 P0, [R0+URZ+0x70], R3 ;  /* 0x00007003000085a7 */ /* 0x000f2400080010ff */
[----:B----4-:R-:W-:Y:S05]  /*c8b0*/  @!P0 BRA `(.L_x_183) ;  /* 0xfffffffc00f08947 */ /* 0x010fea000383ffff */
[----:B------:R-:W-:Y:S05]  /*c8c0*/  BRA `(.L_x_184) ;  /* 0xffffff8c00387947 */ /* 0x000fea000383ffff */
.L_x_97:
[----:B-1----:R-:W-:-:S07]  /*c8d0*/  MOV R0, UR21 ;  /* 0x0000001500007c02 */ /* 0x002fce0008000f00 */
.L_x_185:
[----:B-1----:R1:W4:Y:S02]  /*c8e0*/  SYNCS.PHASECHK.TRANS64.TRYWAIT P0, [R0+URZ+0x78], R3 ;  /* 0x00007803000075a7 */ /* 0x00232400080011ff */
[----:B----4-:R-:W-:Y:S05]  /*c8f0*/  @!P0 NANOSLEEP.SYNCS 0x989680 ;  /* 0x009896800000895d */ /* 0x010fea0003900000 */
[----:B------:R-:W4:Y:S02]  /*c900*/  @!P0 SYNCS.PHASECHK.TRANS64 P0, [R0+URZ+0x78], R3 ;  /* 0x00007803000085a7 */ /* 0x000f2400080010ff */
[----:B----4-:R-:W-:Y:S05]  /*c910*/  @!P0 BRA `(.L_x_185) ;  /* 0xfffffffc00f08947 */ /* 0x010fea000383ffff */
[----:B------:R-:W-:Y:S05]  /*c920*/  BRA `(.L_x_186) ;  /* 0xffffff8c00287947 */ /* 0x000fea000383ffff */
.L_x_98:
[----:B-1----:R-:W-:-:S07]  /*c930*/  MOV R0, UR21 ;  /* 0x0000001500007c02 */ /* 0x002fce0008000f00 */
.L_x_187:
[----:B-1----:R1:W4:Y:S02]  /*c940*/  SYNCS.PHASECHK.TRANS64.TRYWAIT P0, [R0+URZ+0x80], R3 ;  /* 0x00008003000075a7 */ /* 0x00232400080011ff */
[----:B----4-:R-:W-:Y:S05]  /*c950*/  @!P0 NANOSLEEP.SYNCS 0x989680 ;  /* 0x009896800000895d */ /* 0x010fea0003900000 */
[----:B------:R-:W4:Y:S02]  /*c960*/  @!P0 SYNCS.PHASECHK.TRANS64 P0, [R0+URZ+0x80], R3 ;  /* 0x00008003000085a7 */ /* 0x000f2400080010ff */
[----:B----4-:R-:W-:Y:S05]  /*c970*/  @!P0 BRA `(.L_x_187) ;  /* 0xfffffffc00f08947 */ /* 0x010fea000383ffff */
[----:B------:R-:W-:Y:S05]  /*c980*/  BRA `(.L_x_188) ;  /* 0xffffff8c00187947 */ /* 0x000fea000383ffff */
.L_x_100:
[----:B--2---:R2:W4:Y:S02]  /*c990*/  SYNCS.PHASECHK.TRANS64.TRYWAIT P0, [R3+URZ+0xa0], R0 ;  /* 0x0000a000030075a7 */ /* 0x00452400080011ff */
[----:B----4-:R-:W-:Y:S05]  /*c9a0*/  @!P0 NANOSLEEP.SYNCS 0x989680 ;  /* 0x009896800000895d */ /* 0x010fea0003900000 */
[----:B------:R-:W4:Y:S02]  /*c9b0*/  @!P0 SYNCS.PHASECHK.TRANS64 P0, [R3+URZ+0xa0], R0 ;  /* 0x0000a000030085a7 */ /* 0x000f2400080010ff */
[----:B----4-:R-:W-:Y:S05]  /*c9c0*/  @!P0 BRA `(.L_x_100) ;  /* 0xfffffffc00f08947 */ /* 0x010fea000383ffff */
[----:B------:R-:W-:Y:S05]  /*c9d0*/  BRA `(.L_x_189) ;  /* 0xffffff8c00e07947 */ /* 0x000fea000383ffff */
.L_x_111:
[----:B-1----:R1:W2:Y:S02]  /*c9e0*/  SYNCS.PHASECHK.TRANS64.TRYWAIT P1, [R3+URZ+0x50], R0 ;  /* 0x00005000030075a7 */ /* 0x0022a400080211ff */
[----:B--2---:R-:W-:Y:S05]  /*c9f0*/  @!P1 NANOSLEEP.SYNCS 0x989680 ;  /* 0x009896800000995d */ /* 0x004fea0003900000 */
[----:B------:R-:W2:Y:S02]  /*ca00*/  @!P1 SYNCS.PHASECHK.TRANS64 P1, [R3+URZ+0x50], R0 ;  /* 0x00005000030095a7 */ /* 0x000ea400080210ff */
[----:B--2---:R-:W-:Y:S05]  /*ca10*/  @!P1 BRA `(.L_x_111) ;  /* 0xfffffffc00f09947 */ /* 0x004fea000383ffff */
[----:B------:R-:W-:Y:S05]  /*ca20*/  BRA `(.L_x_110) ;  /* 0xffffff9c004c7947 */ /* 0x000fea000383ffff */
.L_x_113:
[----:B--2---:R2:W3:Y:S02]  /*ca30*/  SYNCS.PHASECHK.TRANS64.TRYWAIT P0, [R165+URZ+0xc0], R2 ;  /* 0x0000c002a50075a7 */ /* 0x0044e400080011ff */
[----:B---3--:R-:W-:Y:S05]  /*ca40*/  @!P0 NANOSLEEP.SYNCS 0x989680 ;  /* 0x009896800000895d */ /* 0x008fea0003900000 */
[----:B------:R-:W3:Y:S02]  /*ca50*/  @!P0 SYNCS.PHASECHK.TRANS64 P0, [R165+URZ+0xc0], R2 ;  /* 0x0000c002a50085a7 */ /* 0x000ee400080010ff */
[----:B---3--:R-:W-:Y:S05]  /*ca60*/  @!P0 BRA `(.L_x_113) ;  /* 0xfffffffc00f08947 */ /* 0x008fea000383ffff */
[----:B------:R-:W-:Y:S05]  /*ca70*/  BRA `(.L_x_112) ;  /* 0xffffff9c00a87947 */ /* 0x000fea000383ffff */
.L_x_122:
[----:B--2---:R2:W3:Y:S02]  /*ca80*/  SYNCS.PHASECHK.TRANS64.TRYWAIT P0, [R191+URZ+0x50], R0 ;  /* 0x00005000bf0075a7 */ /* 0x0044e400080011ff */
[----:B---3--:R-:W-:Y:S05]  /*ca90*/  @!P0 NANOSLEEP.SYNCS 0x989680 ;  /* 0x009896800000895d */ /* 0x008fea0003900000 */
[----:B------:R-:W3:Y:S02]  /*caa0*/  @!P0 SYNCS.PHASECHK.TRANS64 P0, [R191+URZ+0x50], R0 ;  /* 0x00005000bf0085a7 */ /* 0x000ee400080010ff */
[----:B---3--:R-:W-:Y:S05]  /*cab0*/  @!P0 BRA `(.L_x_122) ;  /* 0xfffffffc00f08947 */ /* 0x008fea000383ffff */
[----:B------:R-:W-:Y:S05]  /*cac0*/  BRA `(.L_x_121) ;  /* 0xffffffb000b47947 */ /* 0x000fea000383ffff */
.L_x_131:
[----:B--2---:R2:W3:Y:S02]  /*cad0*/  SYNCS.PHASECHK.TRANS64.TRYWAIT P0, [R0+URZ+0x50], R9 ;  /* 0x00005009000075a7 */ /* 0x0044e400080011ff */
[----:B---3--:R-:W-:Y:S05]  /*cae0*/  @!P0 NANOSLEEP.SYNCS 0x989680 ;  /* 0x009896800000895d */ /* 0x008fea0003900000 */
[----:B------:R-:W3:Y:S02]  /*caf0*/  @!P0 SYNCS.PHASECHK.TRANS64 P0, [R0+URZ+0x50], R9 ;  /* 0x00005009000085a7 */ /* 0x000ee400080010ff */
[----:B---3--:R-:W-:Y:S05]  /*cb00*/  @!P0 BRA `(.L_x_131) ;  /* 0xfffffffc00f08947 */ /* 0x008fea000383ffff */
[----:B------:R-:W-:Y:S05]  /*cb10*/  BRA `(.L_x_130) ;  /* 0xffffffc8000c7947 */ /* 0x000fea000383ffff */
.L_x_140:
[----:B--2---:R2:W3:Y:S02]  /*cb20*/  SYNCS.PHASECHK.TRANS64.TRYWAIT P0, [R0+URZ+0x50], R7 ;  /* 0x00005007000075a7 */ /* 0x0044e400080011ff */
[----:B---3--:R-:W-:Y:S05]  /*cb30*/  @!P0 NANOSLEEP.SYNCS 0x989680 ;  /* 0x009896800000895d */ /* 0x008fea0003900000 */
[----:B------:R-:W3:Y:S02]  /*cb40*/  @!P0 SYNCS.PHASECHK.TRANS64 P0, [R0+URZ+0x50], R7 ;  /* 0x00005007000085a7 */ /* 0x000ee400080010ff */
[----:B---3--:R-:W-:Y:S05]  /*cb50*/  @!P0 BRA `(.L_x_140) ;  /* 0xfffffffc00f08947 */ /* 0x008fea000383ffff */
[----:B------:R-:W-:Y:S05]  /*cb60*/  BRA `(.L_x_139) ;  /* 0xffffffdc00707947 */ /* 0x000fea000383ffff */
        .weak           $__internal_0_$__cuda_sm10x_tcgen05_guardrail_trap_col_being_dealloced_not_returned_by_alloc
        .type           $__internal_0_$__cuda_sm10x_tcgen05_guardrail_trap_col_being_dealloced_not_returned_by_alloc,@function
        .size           $__internal_0_$__cuda_sm10x_tcgen05_guardrail_trap_col_being_dealloced_not_returned_by_alloc,($__internal_1_$__cuda_sm10x_tcgen05_guardrail_trap_phase_invalid_during_alloc - $__internal_0_$__cuda_sm10x_tcgen05_guardrail_trap_col_being_dealloced_not_returned_by_alloc)
$__internal_0_$__cuda_sm10x_tcgen05_guardrail_trap_col_being_dealloced_not_returned_by_alloc:
[----:B------:R-:W-:Y:S05]  /*cb70*/  BPT.TRAP 0x1 ;  /* 0x000000040000795c */ /* 0x000fea0000300000 */
[----:B------:R-:W-:-:S04]  /*cb80*/  HFMA2 R3, -RZ, RZ, 0, 0 ;  /* 0x00000000ff037431 */ /* 0x000fc800000001ff */
[----:B------:R-:W-:Y:S05]  /*cb90*/  RET.REL.NODEC R2 `(_ZN7cutlass13device_kernelINS_4gemm6kernel13GemmUniversalIN4cute5tupleIJiiiiEEENS1_10collective13CollectiveMmaINS1_35MainloopSm100TmaUmmaWarpSpecializedILi5ELi2ELi2ENS5_IJNS4_1CILi4EEENSA_ILi2EEENSA_ILi1EEEEEEEENS5_IJNSA_ILi256EEESG_NSA_ILi128EEEEEENS_12float_e4m3_tENS5_IJlSD_lEEESJ_SK_NS4_8TiledMMAINS4_8MMA_AtomIJNS4_10MMA_TraitsINS4_25SM100_MMA_F8F6F4_2x1SM_SSEJSJ_SJ_fSG_SG_NS4_17integral_constantINS4_4UMMA5MajorELSR_0EEESS_NSP_INSQ_7ScaleInELST_0EEESU_EEEEEENS4_6LayoutINS5_IJSD_SD_SD_EEENS5_IJNSA_ILi0EEESZ_SZ_EEEEENS5_IJNS4_10UnderscoreES12_S12_EEEEENS4_28SM100_TMA_2SM_LOAD_MULTICASTENS4_14ComposedLayoutINS4_7SwizzleILi3ELi4ELi3EEENS4_18smem_ptr_flag_bitsILi8EEENSX_INS5_IJNSA_ILi8EEESH_EEENS5_IJSH_SD_EEEEEEEvNS4_8identityES15_S1F_vS1G_EENS_8epilogue10collective18CollectiveEpilogueINS1I_23Sm100TmaWarpSpecializedILi4ELi2ELi64ELb0ELb0EEEJNS5_IJSH_SG_SH_EEENS5_IJNSX_ISH_SD_EENSX_INSA_ILi64EEESD_EEEEESJ_SK_SJ_SK_NS1I_6fusion15FusionCallbacksIS1M_NS1S_17LinearCombinationISJ_fSJ_fLNS_15FloatRoundStyleE2EEES1N_S1R_JEEENS4_5SM1004TMEM4LOAD26SM100_TMEM_LOAD_32dp32b64xENS4_13SM90_TMA_LOADENS16_INS17_ILi2ELi4ELi3EEES1A_NSX_INS5_IJS1B_S1P_EEENS5_IJS1P_SD_EEEEEEENS4_39AutoVectorizingCopyWithAssumedAlignmentILi128EEENS4_14SM90_TMA_STOREES27_S29_S29_EEEvvEEEEvNT_6ParamsE) ;  /* 0xffffff3402187950 */ /* 0x000fea0003c3ffff */
        .weak           $__internal_1_$__cuda_sm10x_tcgen05_guardrail_trap_phase_invalid_during_alloc
        .type           $__internal_1_$__cuda_sm10x_tcgen05_guardrail_trap_phase_invalid_during_alloc,@function
        .size           $__internal_1_$__cuda_sm10x_tcgen05_guardrail_trap_phase_invalid_during_alloc,($__internal_2_$__cuda_sm10x_tcgen05_guardrail_trap_unallocated_columns_being_dealloced - $__internal_1_$__cuda_sm10x_tcgen05_guardrail_trap_phase_invalid_during_alloc)
$__internal_1_$__cuda_sm10x_tcgen05_guardrail_trap_phase_invalid_during_alloc:
[----:B------:R-:W-:Y:S05]  /*cba0*/  BPT.TRAP 0x1 ;  /* 0x000000040000795c */ /* 0x000fea0000300000 */
[----:B------:R-:W-:-:S04]  /*cbb0*/  MOV R5, 0x0 ;  /* 0x0000000000057802 */ /* 0x000fc80000000f00 */
[----:B------:R-:W-:Y:S05]  /*cbc0*/  RET.REL.NODEC R4 `(_ZN7cutlass13device_kernelINS_4gemm6kernel13GemmUniversalIN4cute5tupleIJiiiiEEENS1_10collective13CollectiveMmaINS1_35MainloopSm100TmaUmmaWarpSpecializedILi5ELi2ELi2ENS5_IJNS4_1CILi4EEENSA_ILi2EEENSA_ILi1EEEEEEEENS5_IJNSA_ILi256EEESG_NSA_ILi128EEEEEENS_12float_e4m3_tENS5_IJlSD_lEEESJ_SK_NS4_8TiledMMAINS4_8MMA_AtomIJNS4_10MMA_TraitsINS4_25SM100_MMA_F8F6F4_2x1SM_SSEJSJ_SJ_fSG_SG_NS4_17integral_constantINS4_4UMMA5MajorELSR_0EEESS_NSP_INSQ_7ScaleInELST_0EEESU_EEEEEENS4_6LayoutINS5_IJSD_SD_SD_EEENS5_IJNSA_ILi0EEESZ_SZ_EEEEENS5_IJNS4_10UnderscoreES12_S12_EEEEENS4_28SM100_TMA_2SM_LOAD_MULTICASTENS4_14ComposedLayoutINS4_7SwizzleILi3ELi4ELi3EEENS4_18smem_ptr_flag_bitsILi8EEENSX_INS5_IJNSA_ILi8EEESH_EEENS5_IJSH_SD_EEEEEEEvNS4_8identityES15_S1F_vS1G_EENS_8epilogue10collective18CollectiveEpilogueINS1I_23Sm100TmaWarpSpecializedILi4ELi2ELi64ELb0ELb0EEEJNS5_IJSH_SG_SH_EEENS5_IJNSX_ISH_SD_EENSX_INSA_ILi64EEESD_EEEEESJ_SK_SJ_SK_NS1I_6fusion15FusionCallbacksIS1M_NS1S_17LinearCombinationISJ_fSJ_fLNS_15FloatRoundStyleE2EEES1N_S1R_JEEENS4_5SM1004TMEM4LOAD26SM100_TMEM_LOAD_32dp32b64xENS4_13SM90_TMA_LOADENS16_INS17_ILi2ELi4ELi3EEES1A_NSX_INS5_IJS1B_S1P_EEENS5_IJS1P_SD_EEEEEEENS4_39AutoVectorizingCopyWithAssumedAlignmentILi128EEENS4_14SM90_TMA_STOREES27_S29_S29_EEEvvEEEEvNT_6ParamsE) ;  /* 0xffffff34040c7950 */ /* 0x000fea0003c3ffff */
        .weak           $__internal_2_$__cuda_sm10x_tcgen05_guardrail_trap_unallocated_columns_being_dealloced
        .type           $__internal_2_$__cuda_sm10x_tcgen05_guardrail_trap_unallocated_columns_being_dealloced,@function
        .size           $__internal_2_$__cuda_sm10x_tcgen05_guardrail_trap_unallocated_columns_being_dealloced,(.L_x_191 - $__internal_2_$__cuda_sm10x_tcgen05_guardrail_trap_unallocated_columns_being_dealloced)
$__internal_2_$__cuda_sm10x_tcgen05_guardrail_trap_unallocated_columns_being_dealloced:
[----:B------:R-:W-:Y:S05]  /*cbd0*/  BPT.TRAP 0x1 ;  /* 0x000000040000795c */ /* 0x000fea0000300000 */
[----:B------:R-:W-:-:S04]  /*cbe0*/  HFMA2 R3, -RZ, RZ, 0, 0 ;  /* 0x00000000ff037431 */ /* 0x000fc800000001ff */
[----:B------:R-:W-:Y:S05]  /*cbf0*/  RET.REL.NODEC R2 `(_ZN7cutlass13device_kernelINS_4gemm6kernel13GemmUniversalIN4cute5tupleIJiiiiEEENS1_10collective13CollectiveMmaINS1_35MainloopSm100TmaUmmaWarpSpecializedILi5ELi2ELi2ENS5_IJNS4_1CILi4EEENSA_ILi2EEENSA_ILi1EEEEEEEENS5_IJNSA_ILi256EEESG_NSA_ILi128EEEEEENS_12float_e4m3_tENS5_IJlSD_lEEESJ_SK_NS4_8TiledMMAINS4_8MMA_AtomIJNS4_10MMA_TraitsINS4_25SM100_MMA_F8F6F4_2x1SM_SSEJSJ_SJ_fSG_SG_NS4_17integral_constantINS4_4UMMA5MajorELSR_0EEESS_NSP_INSQ_7ScaleInELST_0EEESU_EEEEEENS4_6LayoutINS5_IJSD_SD_SD_EEENS5_IJNSA_ILi0EEESZ_SZ_EEEEENS5_IJNS4_10UnderscoreES12_S12_EEEEENS4_28SM100_TMA_2SM_LOAD_MULTICASTENS4_14ComposedLayoutINS4_7SwizzleILi3ELi4ELi3EEENS4_18smem_ptr_flag_bitsILi8EEENSX_INS5_IJNSA_ILi8EEESH_EEENS5_IJSH_SD_EEEEEEEvNS4_8identityES15_S1F_vS1G_EENS_8epilogue10collective18CollectiveEpilogueINS1I_23Sm100TmaWarpSpecializedILi4ELi2ELi64ELb0ELb0EEEJNS5_IJSH_SG_SH_EEENS5_IJNSX_ISH_SD_EENSX_INSA_ILi64EEESD_EEEEESJ_SK_SJ_SK_NS1I_6fusion15FusionCallbacksIS1M_NS1S_17LinearCombinationISJ_fSJ_fLNS_15FloatRoundStyleE2EEES1N_S1R_JEEENS4_5SM1004TMEM4LOAD26SM100_TMEM_LOAD_32dp32b64xENS4_13SM90_TMA_LOADENS16_INS17_ILi2ELi4ELi3EEES1A_NSX_INS5_IJS1B_S1P_EEENS5_IJS1P_SD_EEEEEEENS4_39AutoVectorizingCopyWithAssumedAlignmentILi128EEENS4_14SM90_TMA_STOREES27_S29_S29_EEEvvEEEEvNT_6ParamsE) ;  /* 0xffffff3402007950 */ /* 0x000fea0003c3ffff */
.L_x_190:
[----:B------:R-:W-:-:S00]  /*cc00*/  BRA `(.L_x_190) ;  /* 0xfffffffc00fc7947 */ /* 0x000fc0000383ffff */
[----:B------:R-:W-:-:S00]  /*cc10*/  NOP ;  /* 0x0000000000007918 */ /* 0x000fc00000000000 */
        /* <DEDUP_REMOVED lines=14> */
.L_x_191:


//--------------------- .nv.global.init           --------------------------
	.section	.nv.global.init,"aw",@progbits
.nv.global.init:
	.type		$str$27,@object
	.size		$str$27,($str$28 - $str$27)
$str$27:
        /*0000*/ 	.byte	0x28, 0x61, 0x64, 0x64, 0x72, 0x65, 0x73, 0x73, 0x20, 0x26, 0x20, 0x6d, 0x61, 0x73, 0x6b, 0x29
        /*0010*/ 	.byte	0x20, 0x3d, 0x3d, 0x20, 0x30, 0x00
	.type		$str$28,@object
	.size		$str$28,($str$26 - $str$28)
$str$28:
        /*0016*/ 	.byte	0x2f, 0x74, 0x6d, 0x70, 0x2f, 0x63, 0x75, 0x74, 0x6c, 0x61, 0x73, 0x73, 0x5f, 0x73, 0x77, 0x65
        /*0026*/ 	.byte	0x65, 0x70, 0x5f, 0x73, 0x72, 0x63, 0x2f, 0x69, 0x6e, 0x63, 0x6c, 0x75, 0x64, 0x65, 0x2f, 0x63
        /*0036*/ 	.byte	0x75, 0x74, 0x65, 0x2f, 0x70, 0x6f, 0x69, 0x6e, 0x74, 0x65, 0x72, 0x5f, 0x66, 0x6c, 0x61, 0x67
        /*0046*/ 	.byte	0x67, 0x65, 0x64, 0x2e, 0x68, 0x70, 0x70, 0x00
	.type		$str$26,@object
	.size		$str$26,($str$25 - $str$26)
$str$26:
        /*004e*/ 	.byte	0x2f, 0x74, 0x6d, 0x70, 0x2f, 0x63, 0x75, 0x74, 0x6c, 0x61, 0x73, 0x73, 0x5f, 0x73, 0x77, 0x65
        /*005e*/ 	.byte	0x65, 0x70, 0x5f, 0x73, 0x72, 0x63, 0x2f, 0x69, 0x6e, 0x63, 0x6c, 0x75, 0x64, 0x65, 0x2f, 0x63
        /*006e*/ 	.byte	0x75, 0x74, 0x65, 0x2f, 0x61, 0x74, 0x6f, 0x6d, 0x2f, 0x63, 0x6f, 0x70, 0x79, 0x5f, 0x74, 0x72
        /*007e*/ 	.byte	0x61, 0x69, 0x74, 0x73, 0x5f, 0x73, 0x6d, 0x31, 0x30, 0x30, 0x2e, 0x68, 0x70, 0x70, 0x00
	.type		$str$25,@object
	.size		$str$25,(__unnamed_1 - $str$25)
$str$25:
        /*008d*/ 	.byte	0x28, 0x28, 0x75, 0x69, 0x6e, 0x74, 0x33, 0x32, 0x5f, 0x74, 0x28, 0x74, 0x68, 0x72, 0x65, 0x61
        /*009d*/ 	.byte	0x64, 0x49, 0x64, 0x78, 0x2e, 0x78, 0x29, 0x20, 0x2f, 0x20, 0x33, 0x32, 0x29, 0x20, 0x25, 0x20
        /*00ad*/ 	.byte	0x34, 0x29, 0x20, 0x3d, 0x3d, 0x20, 0x28, 0x28, 0x28, 0x74, 0x6d, 0x65, 0x6d, 0x5f, 0x61, 0x64
        /*00bd*/ 	.byte	0x64, 0x72, 0x20, 0x3e, 0x3e, 0x20, 0x31, 0x36, 0x29, 0x20, 0x2f, 0x20, 0x33, 0x32, 0x29, 0x20
        /*00cd*/ 	.byte	0x25, 0x20, 0x34, 0x29, 0x00
	.type		__unnamed_1,@object
	.size		__unnamed_1,(__unnamed_2 - __unnamed_1)
__unnamed_1:
        /*00d2*/ 	.byte	0x61, 0x75, 0x74, 0x6f, 0x20, 0x63, 0x75, 0x74, 0x65, 0x3a, 0x3a, 0x61, 0x73, 0x5f, 0x70, 0x6f
        /* <DEDUP_REMOVED lines=24> */
        /*0262*/ 	.byte	0x43, 0x3c, 0x38, 0x31, 0x39, 0x32, 0x3e, 0x3e, 0x3e, 0x3e, 0x5d, 0x00
	.type		__unnamed_2,@object
	.size		__unnamed_2,(__unnamed_3 - __unnamed_2)
__unnamed_2:
        /* <DEDUP_REMOVED lines=26> */
	.type		__unnamed_3,@object
	.size		__unnamed_3,(.L_3 - __unnamed_3)
__unnamed_3:
        /* <DEDUP_REMOVED lines=42> */
        /*06aa*/ 	.byte	0x3e, 0x3e, 0x3e, 0x3e, 0x5d, 0x00
.L_3:


//--------------------- .nv.shared._ZN7cutlass13device_kernelINS_4gemm6kernel13GemmUniversalIN4cute5tupleIJiiiiEEENS1_10collective13CollectiveMmaINS1_35MainloopSm100TmaUmmaWarpSpecializedILi5ELi2ELi2ENS5_IJNS4_1CILi4EEENSA_ILi2EEENSA_ILi1EEEEEEEENS5_IJNSA_ILi256EEESG_NSA_ILi128EEEEEENS_12float_e4m3_tENS5_IJlSD_lEEESJ_SK_NS4_8TiledMMAINS4_8MMA_AtomIJNS4_10MMA_TraitsINS4_25SM100_MMA_F8F6F4_2x1SM_SSEJSJ_SJ_fSG_SG_NS4_17integral_constantINS4_4UMMA5MajorELSR_0EEESS_NSP_INSQ_7ScaleInELST_0EEESU_EEEEEENS4_6LayoutINS5_IJSD_SD_SD_EEENS5_IJNSA_ILi0EEESZ_SZ_EEEEENS5_IJNS4_10UnderscoreES12_S12_EEEEENS4_28SM100_TMA_2SM_LOAD_MULTICASTENS4_14ComposedLayoutINS4_7SwizzleILi3ELi4ELi3EEENS4_18smem_ptr_flag_bitsILi8EEENSX_INS5_IJNSA_ILi8EEESH_EEENS5_IJSH_SD_EEEEEEEvNS4_8identityES15_S1F_vS1G_EENS_8epilogue10collective18CollectiveEpilogueINS1I_23Sm100TmaWarpSpecializedILi4ELi2ELi64ELb0ELb0EEEJNS5_IJSH_SG_SH_EEENS5_IJNSX_ISH_SD_EENSX_INSA_ILi64EEESD_EEEEESJ_SK_SJ_SK_NS1I_6fusion15FusionCallbacksIS1M_NS1S_17LinearCombinationISJ_fSJ_fLNS_15FloatRoundStyleE2EEES1N_S1R_JEEENS4_5SM1004TMEM4LOAD26SM100_TMEM_LOAD_32dp32b64xENS4_13SM90_TMA_LOADENS16_INS17_ILi2ELi4ELi3EEES1A_NSX_INS5_IJS1B_S1P_EEENS5_IJS1P_SD_EEEEEEENS4_39AutoVectorizingCopyWithAssumedAlignmentILi128EEENS4_14SM90_TMA_STOREES27_S29_S29_EEEvvEEEEvNT_6ParamsE --------------------------
	.section	.nv.shared._ZN7cutlass13device_kernelINS_4gemm6kernel13GemmUniversalIN4cute5tupleIJiiiiEEENS1_10collective13CollectiveMmaINS1_35MainloopSm100TmaUmmaWarpSpecializedILi5ELi2ELi2ENS5_IJNS4_1CILi4EEENSA_ILi2EEENSA_ILi1EEEEEEEENS5_IJNSA_ILi256EEESG_NSA_ILi128EEEEEENS_12float_e4m3_tENS5_IJlSD_lEEESJ_SK_NS4_8TiledMMAINS4_8MMA_AtomIJNS4_10MMA_TraitsINS4_25SM100_MMA_F8F6F4_2x1SM_SSEJSJ_SJ_fSG_SG_NS4_17integral_constantINS4_4UMMA5MajorELSR_0EEESS_NSP_INSQ_7ScaleInELST_0EEESU_EEEEEENS4_6LayoutINS5_IJSD_SD_SD_EEENS5_IJNSA_ILi0EEESZ_SZ_EEEEENS5_IJNS4_10UnderscoreES12_S12_EEEEENS4_28SM100_TMA_2SM_LOAD_MULTICASTENS4_14ComposedLayoutINS4_7SwizzleILi3ELi4ELi3EEENS4_18smem_ptr_flag_bitsILi8EEENSX_INS5_IJNSA_ILi8EEESH_EEENS5_IJSH_SD_EEEEEEEvNS4_8identityES15_S1F_vS1G_EENS_8epilogue10collective18CollectiveEpilogueINS1I_23Sm100TmaWarpSpecializedILi4ELi2ELi64ELb0ELb0EEEJNS5_IJSH_SG_SH_EEENS5_IJNSX_ISH_SD_EENSX_INSA_ILi64EEESD_EEEEESJ_SK_SJ_SK_NS1I_6fusion15FusionCallbacksIS1M_NS1S_17LinearCombinationISJ_fSJ_fLNS_15FloatRoundStyleE2EEES1N_S1R_JEEENS4_5SM1004TMEM4LOAD26SM100_TMEM_LOAD_32dp32b64xENS4_13SM90_TMA_LOADENS16_INS17_ILi2ELi4ELi3EEES1A_NSX_INS5_IJS1B_S1P_EEENS5_IJS1P_SD_EEEEEEENS4_39AutoVectorizingCopyWithAssumedAlignmentILi128EEENS4_14SM90_TMA_STOREES27_S29_S29_EEEvvEEEEvNT_6ParamsE,"aw",@nobits
	.sectionflags	@""
	.align	16
	.zero		1024


//--------------------- .nv.shared.reserved.0     --------------------------
	.section	.nv.shared.reserved.0,"aw",@nobits
	.weak		__nv_reservedSMEM_offset_0_alias
	.size		__nv_reservedSMEM_offset_0_alias, 0, 64
	.other		__nv_reservedSMEM_offset_0_alias,@"STO_CUDA_RESERVED_SHARED STV_DEFAULT"
__nv_reservedSMEM_offset_0_alias:
	.zero		0
.nv.shared.reserved.0:
	.zero		64
	.weak		__nv_reservedSMEM_tcgen05_partition
	.type		__nv_reservedSMEM_tcgen05_partition,@object
	.size		__nv_reservedSMEM_tcgen05_partition,(.L_0 - __nv_reservedSMEM_tcgen05_partition)
__nv_reservedSMEM_tcgen05_partition:
	.zero		32
.L_0:


//--------------------- .nv.global                --------------------------
	.section	.nv.global,"aw",@nobits
.nv.global:
	.type		_ZN40_INTERNAL_5528ee15_4_k_cu_37d53c7a_328574cute1_E,@object
	.size		_ZN40_INTERNAL_5528ee15_4_k_cu_37d53c7a_328574cute1_E,(_ZN40_INTERNAL_5528ee15_4_k_cu_37d53c7a_328574cuda3std3__45__cpo6cbeginE - _ZN40_INTERNAL_5528ee15_4_k_cu_37d53c7a_328574cute1_E)
_ZN40_INTERNAL_5528ee15_4_k_cu_37d53c7a_328574cute1_E:
	.zero		1
	.type		_ZN40_INTERNAL_5528ee15_4_k_cu_37d53c7a_328574cuda3std3__45__cpo6cbeginE,@object
	.size		_ZN40_INTERNAL_5528ee15_4_k_cu_37d53c7a_328574cuda3std3__45__cpo6cbeginE,(_ZN40_INTERNAL_5528ee15_4_k_cu_37d53c7a_328574cuda3std3__48in_placeE - _ZN40_INTERNAL_5528ee15_4_k_cu_37d53c7a_328574cuda3std3__45__cpo6cbeginE)
_ZN40_INTERNAL_5528ee15_4_k_cu_37d53c7a_328574cuda3std3__45__cpo6cbeginE:
	.zero		1
	.type		_ZN40_INTERNAL_5528ee15_4_k_cu_37d53c7a_328574cuda3std3__48in_placeE,@object
	.size		_ZN40_INTERNAL_5528ee15_4_k_cu_37d53c7a_328574cuda3std3__48in_placeE,(_ZN40_INTERNAL_5528ee15_4_k_cu_37d53c7a_328574cuda3std6ranges3__45__cpo9iter_moveE - _ZN40_INTERNAL_5528ee15_4_k_cu_37d53c7a_328574cuda3std3__48in_placeE)
_ZN40_INTERNAL_5528ee15_4_k_cu_37d53c7a_328574cuda3std3__48in_placeE:
	.zero		1
	.type		_ZN40_INTERNAL_5528ee15_4_k_cu_37d53c7a_328574cuda3std6ranges3__45__cpo9iter_moveE,@object
	.size		_ZN40_INTERNAL_5528ee15_4_k_cu_37d53c7a_328574cuda3std6ranges3__45__cpo9iter_moveE,(_ZN40_INTERNAL_5528ee15_4_k_cu_37d53c7a_328574cuda3std3__45__cpo5beginE - _ZN40_INTERNAL_5528ee15_4_k_cu_37d53c7a_328574cuda3std6ranges3__45__cpo9iter_moveE)
_ZN40_INTERNAL_5528ee15_4_k_cu_37d53c7a_328574cuda3std6ranges3__45__cpo9iter_moveE:
	.zero		1
	.type		_ZN40_INTERNAL_5528ee15_4_k_cu_37d53c7a_328574cuda3std3__45__cpo5beginE,@object
	.size		_ZN40_INTERNAL_5528ee15_4_k_cu_37d53c7a_328574cuda3std3__45__cpo5beginE,(_ZN40_INTERNAL_5528ee15_4_k_cu_37d53c7a_328574cuda3std3__442_GLOBAL__N__5528ee15_4_k_cu_37d53c7a_328576ignoreE - _ZN40_INTERNAL_5528ee15_4_k_cu_37d53c7a_328574cuda3std3__45__cpo5beginE)
_ZN40_INTERNAL_5528ee15_4_k_cu_37d53c7a_328574cuda3std3__45__cpo5beginE:
	.zero		1
	.type		_ZN40_INTERNAL_5528ee15_4_k_cu_37d53c7a_328574cuda3std3__442_GLOBAL__N__5528ee15_4_k_cu_37d53c7a_328576ignoreE,@object
	.size		_ZN40_INTERNAL_5528ee15_4_k_cu_37d53c7a_328574cuda3std3__442_GLOBAL__N__5528ee15_4_k_cu_37d53c7a_328576ignoreE,(_ZN40_INTERNAL_5528ee15_4_k_cu_37d53c7a_328574cute7productE - _ZN40_INTERNAL_5528ee15_4_k_cu_37d53c7a_328574cuda3std3__442_GLOBAL__N__5528ee15_4_k_cu_37d53c7a_328576ignoreE)
_ZN40_INTERNAL_5528ee15_4_k_cu_37d53c7a_328574cuda3std3__442_GLOBAL__N__5528ee15_4_k_cu_37d53c7a_328576ignoreE:
	.zero		1
	.type		_ZN40_INTERNAL_5528ee15_4_k_cu_37d53c7a_328574cute7productE,@object
	.size		_ZN40_INTERNAL_5528ee15_4_k_cu_37d53c7a_328574cute7productE,(_ZN40_INTERNAL_5528ee15_4_k_cu_37d53c7a_328574cuda3std3__45__cpo3endE - _ZN40_INTERNAL_5528ee15_4_k_cu_37d53c7a_328574cute7productE)
_ZN40_INTERNAL_5528ee15_4_k_cu_37d53c7a_328574cute7productE:
	.zero		1
	.type		_ZN40_INTERNAL_5528ee15_4_k_cu_37d53c7a_328574cuda3std3__45__cpo3endE,@object
	.size		_ZN40_INTERNAL_5528ee15_4_k_cu_37d53c7a_328574cuda3std3__45__cpo3endE,(_ZN40_INTERNAL_5528ee15_4_k_cu_37d53c7a_328574cuda3std3__419piecewise_constructE - _ZN40_INTERNAL_5528ee15_4_k_cu_37d53c7a_328574cuda3std3__45__cpo3endE)
_ZN40_INTERNAL_5528ee15_4_k_cu_37d53c7a_328574cuda3std3__45__cpo3endE:
	.zero		1
	.type		_ZN40_INTERNAL_5528ee15_4_k_cu_37d53c7a_328574cuda3std3__419piecewise_constructE,@object
	.size		_ZN40_INTERNAL_5528ee15_4_k_cu_37d53c7a_328574cuda3std3__419piecewise_constructE,(_ZN40_INTERNAL_5528ee15_4_k_cu_37d53c7a_328574cuda3std3__45__cpo4cendE - _ZN40_INTERNAL_5528ee15_4_k_cu_37d53c7a_328574cuda3std3__419piecewise_constructE)
_ZN40_INTERNAL_5528ee15_4_k_cu_37d53c7a_328574cuda3std3__419piecewise_constructE:
	.zero		1
	.type		_ZN40_INTERNAL_5528ee15_4_k_cu_37d53c7a_328574cuda3std3__45__cpo4cendE,@object
	.size		_ZN40_INTERNAL_5528ee15_4_k_cu_37d53c7a_328574cuda3std3__45__cpo4cendE,(_ZN40_INTERNAL_5528ee15_4_k_cu_37d53c7a_328574cuda3std6ranges3__45__cpo4swapE - _ZN40_INTERNAL_5528ee15_4_k_cu_37d53c7a_328574cuda3std3__45__cpo4cendE)
_ZN40_INTERNAL_5528ee15_4_k_cu_37d53c7a_328574cuda3std3__45__cpo4cendE:
	.zero		1
	.type		_ZN40_INTERNAL_5528ee15_4_k_cu_37d53c7a_328574cuda3std6ranges3__45__cpo4swapE,@object
	.size		_ZN40_INTERNAL_5528ee15_4_k_cu_37d53c7a_328574cuda3std6ranges3__45__cpo4swapE,(.L_11 - _ZN40_INTERNAL_5528ee15_4_k_cu_37d53c7a_328574cuda3std6ranges3__45__cpo4swapE)
_ZN40_INTERNAL_5528ee15_4_k_cu_37d53c7a_328574cuda3std6ranges3__45__cpo4swapE:
	.zero		1
.L_11:


//--------------------- .nv.constant0._ZN7cutlass13device_kernelINS_4gemm6kernel13GemmUniversalIN4cute5tupleIJiiiiEEENS1_10collective13CollectiveMmaINS1_35MainloopSm100TmaUmmaWarpSpecializedILi5ELi2ELi2ENS5_IJNS4_1CILi4EEENSA_ILi2EEENSA_ILi1EEEEEEEENS5_IJNSA_ILi256EEESG_NSA_ILi128EEEEEENS_12float_e4m3_tENS5_IJlSD_lEEESJ_SK_NS4_8TiledMMAINS4_8MMA_AtomIJNS4_10MMA_TraitsINS4_25SM100_MMA_F8F6F4_2x1SM_SSEJSJ_SJ_fSG_SG_NS4_17integral_constantINS4_4UMMA5MajorELSR_0EEESS_NSP_INSQ_7ScaleInELST_0EEESU_EEEEEENS4_6LayoutINS5_IJSD_SD_SD_EEENS5_IJNSA_ILi0EEESZ_SZ_EEEEENS5_IJNS4_10UnderscoreES12_S12_EEEEENS4_28SM100_TMA_2SM_LOAD_MULTICASTENS4_14ComposedLayoutINS4_7SwizzleILi3ELi4ELi3EEENS4_18smem_ptr_flag_bitsILi8EEENSX_INS5_IJNSA_ILi8EEESH_EEENS5_IJSH_SD_EEEEEEEvNS4_8identityES15_S1F_vS1G_EENS_8epilogue10collective18CollectiveEpilogueINS1I_23Sm100TmaWarpSpecializedILi4ELi2ELi64ELb0ELb0EEEJNS5_IJSH_SG_SH_EEENS5_IJNSX_ISH_SD_EENSX_INSA_ILi64EEESD_EEEEESJ_SK_SJ_SK_NS1I_6fusion15FusionCallbacksIS1M_NS1S_17LinearCombinationISJ_fSJ_fLNS_15FloatRoundStyleE2EEES1N_S1R_JEEENS4_5SM1004TMEM4LOAD26SM100_TMEM_LOAD_32dp32b64xENS4_13SM90_TMA_LOADENS16_INS17_ILi2ELi4ELi3EEES1A_NSX_INS5_IJS1B_S1P_EEENS5_IJS1P_SD_EEEEEEENS4_39AutoVectorizingCopyWithAssumedAlignmentILi128EEENS4_14SM90_TMA_STOREES27_S29_S29_EEEvvEEEEvNT_6ParamsE --------------------------
	.section	.nv.constant0._ZN7cutlass13device_kernelINS_4gemm6kernel13GemmUniversalIN4cute5tupleIJiiiiEEENS1_10collective13CollectiveMmaINS1_35MainloopSm100TmaUmmaWarpSpecializedILi5ELi2ELi2ENS5_IJNS4_1CILi4EEENSA_ILi2EEENSA_ILi1EEEEEEEENS5_IJNSA_ILi256EEESG_NSA_ILi128EEEEEENS_12float_e4m3_tENS5_IJlSD_lEEESJ_SK_NS4_8TiledMMAINS4_8MMA_AtomIJNS4_10MMA_TraitsINS4_25SM100_MMA_F8F6F4_2x1SM_SSEJSJ_SJ_fSG_SG_NS4_17integral_constantINS4_4UMMA5MajorELSR_0EEESS_NSP_INSQ_7ScaleInELST_0EEESU_EEEEEENS4_6LayoutINS5_IJSD_SD_SD_EEENS5_IJNSA_ILi0EEESZ_SZ_EEEEENS5_IJNS4_10UnderscoreES12_S12_EEEEENS4_28SM100_TMA_2SM_LOAD_MULTICASTENS4_14ComposedLayoutINS4_7SwizzleILi3ELi4ELi3EEENS4_18smem_ptr_flag_bitsILi8EEENSX_INS5_IJNSA_ILi8EEESH_EEENS5_IJSH_SD_EEEEEEEvNS4_8identityES15_S1F_vS1G_EENS_8epilogue10collective18CollectiveEpilogueINS1I_23Sm100TmaWarpSpecializedILi4ELi2ELi64ELb0ELb0EEEJNS5_IJSH_SG_SH_EEENS5_IJNSX_ISH_SD_EENSX_INSA_ILi64EEESD_EEEEESJ_SK_SJ_SK_NS1I_6fusion15FusionCallbacksIS1M_NS1S_17LinearCombinationISJ_fSJ_fLNS_15FloatRoundStyleE2EEES1N_S1R_JEEENS4_5SM1004TMEM4LOAD26SM100_TMEM_LOAD_32dp32b64xENS4_13SM90_TMA_LOADENS16_INS17_ILi2ELi4ELi3EEES1A_NSX_INS5_IJS1B_S1P_EEENS5_IJS1P_SD_EEEEEEENS4_39AutoVectorizingCopyWithAssumedAlignmentILi128EEENS4_14SM90_TMA_STOREES27_S29_S29_EEEvvEEEEvNT_6ParamsE,"a",@progbits
	.sectionflags	@""
	.align	4
.nv.constant0._ZN7cutlass13device_kernelINS_4gemm6kernel13GemmUniversalIN4cute5tupleIJiiiiEEENS1_10collective13CollectiveMmaINS1_35MainloopSm100TmaUmmaWarpSpecializedILi5ELi2ELi2ENS5_IJNS4_1CILi4EEENSA_ILi2EEENSA_ILi1EEEEEEEENS5_IJNSA_ILi256EEESG_NSA_ILi128EEEEEENS_12float_e4m3_tENS5_IJlSD_lEEESJ_SK_NS4_8TiledMMAINS4_8MMA_AtomIJNS4_10MMA_TraitsINS4_25SM100_MMA_F8F6F4_2x1SM_SSEJSJ_SJ_fSG_SG_NS4_17integral_constantINS4_4UMMA5MajorELSR_0EEESS_NSP_INSQ_7ScaleInELST_0EEESU_EEEEEENS4_6LayoutINS5_IJSD_SD_SD_EEENS5_IJNSA_ILi0EEESZ_SZ_EEEEENS5_IJNS4_10UnderscoreES12_S12_EEEEENS4_28SM100_TMA_2SM_LOAD_MULTICASTENS4_14ComposedLayoutINS4_7SwizzleILi3ELi4ELi3EEENS4_18smem_ptr_flag_bitsILi8EEENSX_INS5_IJNSA_ILi8EEESH_EEENS5_IJSH_SD_EEEEEEEvNS4_8identityES15_S1F_vS1G_EENS_8epilogue10collective18CollectiveEpilogueINS1I_23Sm100TmaWarpSpecializedILi4ELi2ELi64ELb0ELb0EEEJNS5_IJSH_SG_SH_EEENS5_IJNSX_ISH_SD_EENSX_INSA_ILi64EEESD_EEEEESJ_SK_SJ_SK_NS1I_6fusion15FusionCallbacksIS1M_NS1S_17LinearCombinationISJ_fSJ_fLNS_15FloatRoundStyleE2EEES1N_S1R_JEEENS4_5SM1004TMEM4LOAD26SM100_TMEM_LOAD_32dp32b64xENS4_13SM90_TMA_LOADENS16_INS17_ILi2ELi4ELi3EEES1A_NSX_INS5_IJS1B_S1P_EEENS5_IJS1P_SD_EEEEEEENS4_39AutoVectorizingCopyWithAssumedAlignmentILi128EEENS4_14SM90_TMA_STOREES27_S29_S29_EEEvvEEEEvNT_6ParamsE:
	.zero		2944


//--------------------- SYMBOLS --------------------------

	.type		.nv.reservedSmem.offset0,@object
	.size		.nv.reservedSmem.offset0,0x4
	.type		.nv.reservedSmem.cap,@object
	.size		.nv.reservedSmem.cap,0x4
	.type		__assertfail,@function
